//
// Generated by NVIDIA NVVM Compiler
//
// Compiler Build ID: CL-36424714
// Cuda compilation tools, release 13.0, V13.0.88
// Based on NVVM 20.0.0
//

.version 9.0
.target sm_100
.address_size 64

	// .globl	_Z16CalcMatMulKernel6MatrixS_S_
// _ZZ16CalcMatMulKernel6MatrixS_S_E10sharedMatA has been demoted
// _ZZ16CalcMatMulKernel6MatrixS_S_E10sharedMatB has been demoted

.visible .entry _Z16CalcMatMulKernel6MatrixS_S_(
	.param .align 8 .b8 _Z16CalcMatMulKernel6MatrixS_S__param_0[24],
	.param .align 8 .b8 _Z16CalcMatMulKernel6MatrixS_S__param_1[24],
	.param .align 8 .b8 _Z16CalcMatMulKernel6MatrixS_S__param_2[24]
)
{
	.reg .pred 	%p<8>;
	.reg .b32 	%r<82>;
	.reg .b32 	%f<368>;
	.reg .b64 	%rd<70>;
	// demoted variable
	.shared .align 4 .b8 _ZZ16CalcMatMulKernel6MatrixS_S_E10sharedMatA[1024];
	// demoted variable
	.shared .align 4 .b8 _ZZ16CalcMatMulKernel6MatrixS_S_E10sharedMatB[1024];
	ld.param.u64 	%rd7, [_Z16CalcMatMulKernel6MatrixS_S__param_2+16];
	ld.param.u32 	%r43, [_Z16CalcMatMulKernel6MatrixS_S__param_2+8];
	ld.param.u64 	%rd6, [_Z16CalcMatMulKernel6MatrixS_S__param_1+16];
	ld.param.u32 	%r40, [_Z16CalcMatMulKernel6MatrixS_S__param_1+8];
	ld.param.u64 	%rd5, [_Z16CalcMatMulKernel6MatrixS_S__param_0+16];
	ld.param.u32 	%r37, [_Z16CalcMatMulKernel6MatrixS_S__param_0+8];
	ld.param.v2.u32 	{%r35, %r36}, [_Z16CalcMatMulKernel6MatrixS_S__param_0];
	mov.u32 	%r44, %ctaid.y;
	mov.u32 	%r45, %ctaid.x;
	shl.b32 	%r1, %r44, 4;
	shl.b32 	%r2, %r45, 4;
	mov.u32 	%r3, %tid.y;
	mov.u32 	%r4, %tid.x;
	shr.s32 	%r46, %r35, 31;
	shr.u32 	%r47, %r46, 28;
	add.s32 	%r48, %r35, %r47;
	shr.s32 	%r5, %r48, 4;
	setp.lt.s32 	%p1, %r35, 16;
	mov.f32 	%f367, 0f00000000;
	@%p1 bra 	$L__BB0_9;
	cvta.to.global.u64 	%rd1, %rd5;
	mul.lo.s32 	%r6, %r1, %r37;
	cvta.to.global.u64 	%rd2, %rd6;
	shl.b32 	%r8, %r40, 4;
	mad.lo.s32 	%r50, %r37, %r3, %r4;
	cvt.s64.s32 	%rd3, %r50;
	shl.b32 	%r51, %r3, 6;
	mov.u32 	%r52, _ZZ16CalcMatMulKernel6MatrixS_S_E10sharedMatA;
	add.s32 	%r9, %r52, %r51;
	shl.b32 	%r53, %r4, 2;
	add.s32 	%r10, %r9, %r53;
	mad.lo.s32 	%r54, %r40, %r3, %r4;
	cvt.s64.s32 	%rd4, %r54;
	mov.u32 	%r55, _ZZ16CalcMatMulKernel6MatrixS_S_E10sharedMatB;
	add.s32 	%r12, %r55, %r53;
	add.s32 	%r11, %r12, %r51;
	add.s32 	%r56, %r5, -1;
	and.b32  	%r13, %r5, 3;
	setp.lt.u32 	%p2, %r56, 3;
	mov.f32 	%f367, 0f00000000;
	mov.b32 	%r81, 0;
	@%p2 bra 	$L__BB0_4;
	and.b32  	%r57, %r5, 134217724;
	neg.s32 	%r79, %r57;
	add.s32 	%r78, %r6, 32;
	add.s32 	%r77, %r8, %r2;
	shl.b32 	%r58, %r40, 5;
	add.s32 	%r76, %r58, %r2;
	mad.lo.s32 	%r75, %r40, 48, %r2;
	mov.f32 	%f367, 0f00000000;
	mov.u32 	%r74, %r2;
$L__BB0_3:
	.pragma "nounroll";
	and.b32  	%r81, %r5, 134217724;
	add.s32 	%r59, %r78, -32;
	cvt.s64.s32 	%rd8, %r59;
	cvt.s64.s32 	%rd9, %r74;
	add.s64 	%rd10, %rd8, %rd3;
	shl.b64 	%rd11, %rd10, 2;
	add.s64 	%rd12, %rd1, %rd11;
	ld.global.f32 	%f14, [%rd12];
	st.shared.f32 	[%r10], %f14;
	add.s64 	%rd13, %rd9, %rd4;
	shl.b64 	%rd14, %rd13, 2;
	add.s64 	%rd15, %rd2, %rd14;
	ld.global.f32 	%f15, [%rd15];
	st.shared.f32 	[%r11], %f15;
	bar.sync 	0;
	ld.shared.f32 	%f16, [%r9];
	ld.shared.f32 	%f17, [%r12];
	fma.rn.f32 	%f18, %f16, %f17, %f367;
	ld.shared.f32 	%f19, [%r9+4];
	ld.shared.f32 	%f20, [%r12+64];
	fma.rn.f32 	%f21, %f19, %f20, %f18;
	ld.shared.f32 	%f22, [%r9+8];
	ld.shared.f32 	%f23, [%r12+128];
	fma.rn.f32 	%f24, %f22, %f23, %f21;
	ld.shared.f32 	%f25, [%r9+12];
	ld.shared.f32 	%f26, [%r12+192];
	fma.rn.f32 	%f27, %f25, %f26, %f24;
	ld.shared.f32 	%f28, [%r9+16];
	ld.shared.f32 	%f29, [%r12+256];
	fma.rn.f32 	%f30, %f28, %f29, %f27;
	ld.shared.f32 	%f31, [%r9+20];
	ld.shared.f32 	%f32, [%r12+320];
	fma.rn.f32 	%f33, %f31, %f32, %f30;
	ld.shared.f32 	%f34, [%r9+24];
	ld.shared.f32 	%f35, [%r12+384];
	fma.rn.f32 	%f36, %f34, %f35, %f33;
	ld.shared.f32 	%f37, [%r9+28];
	ld.shared.f32 	%f38, [%r12+448];
	fma.rn.f32 	%f39, %f37, %f38, %f36;
	ld.shared.f32 	%f40, [%r9+32];
	ld.shared.f32 	%f41, [%r12+512];
	fma.rn.f32 	%f42, %f40, %f41, %f39;
	ld.shared.f32 	%f43, [%r9+36];
	ld.shared.f32 	%f44, [%r12+576];
	fma.rn.f32 	%f45, %f43, %f44, %f42;
	ld.shared.f32 	%f46, [%r9+40];
	ld.shared.f32 	%f47, [%r12+640];
	fma.rn.f32 	%f48, %f46, %f47, %f45;
	ld.shared.f32 	%f49, [%r9+44];
	ld.shared.f32 	%f50, [%r12+704];
	fma.rn.f32 	%f51, %f49, %f50, %f48;
	ld.shared.f32 	%f52, [%r9+48];
	ld.shared.f32 	%f53, [%r12+768];
	fma.rn.f32 	%f54, %f52, %f53, %f51;
	ld.shared.f32 	%f55, [%r9+52];
	ld.shared.f32 	%f56, [%r12+832];
	fma.rn.f32 	%f57, %f55, %f56, %f54;
	ld.shared.f32 	%f58, [%r9+56];
	ld.shared.f32 	%f59, [%r12+896];
	fma.rn.f32 	%f60, %f58, %f59, %f57;
	ld.shared.f32 	%f61, [%r9+60];
	ld.shared.f32 	%f62, [%r12+960];
	fma.rn.f32 	%f63, %f61, %f62, %f60;
	bar.sync 	0;
	add.s32 	%r60, %r78, -16;
	cvt.s64.s32 	%rd16, %r60;
	cvt.s64.s32 	%rd17, %r77;
	add.s64 	%rd18, %rd16, %rd3;
	shl.b64 	%rd19, %rd18, 2;
	add.s64 	%rd20, %rd1, %rd19;
	ld.global.f32 	%f64, [%rd20];
	st.shared.f32 	[%r10], %f64;
	add.s64 	%rd21, %rd17, %rd4;
	shl.b64 	%rd22, %rd21, 2;
	add.s64 	%rd23, %rd2, %rd22;
	ld.global.f32 	%f65, [%rd23];
	st.shared.f32 	[%r11], %f65;
	bar.sync 	0;
	ld.shared.f32 	%f66, [%r9];
	ld.shared.f32 	%f67, [%r12];
	fma.rn.f32 	%f68, %f66, %f67, %f63;
	ld.shared.f32 	%f69, [%r9+4];
	ld.shared.f32 	%f70, [%r12+64];
	fma.rn.f32 	%f71, %f69, %f70, %f68;
	ld.shared.f32 	%f72, [%r9+8];
	ld.shared.f32 	%f73, [%r12+128];
	fma.rn.f32 	%f74, %f72, %f73, %f71;
	ld.shared.f32 	%f75, [%r9+12];
	ld.shared.f32 	%f76, [%r12+192];
	fma.rn.f32 	%f77, %f75, %f76, %f74;
	ld.shared.f32 	%f78, [%r9+16];
	ld.shared.f32 	%f79, [%r12+256];
	fma.rn.f32 	%f80, %f78, %f79, %f77;
	ld.shared.f32 	%f81, [%r9+20];
	ld.shared.f32 	%f82, [%r12+320];
	fma.rn.f32 	%f83, %f81, %f82, %f80;
	ld.shared.f32 	%f84, [%r9+24];
	ld.shared.f32 	%f85, [%r12+384];
	fma.rn.f32 	%f86, %f84, %f85, %f83;
	ld.shared.f32 	%f87, [%r9+28];
	ld.shared.f32 	%f88, [%r12+448];
	fma.rn.f32 	%f89, %f87, %f88, %f86;
	ld.shared.f32 	%f90, [%r9+32];
	ld.shared.f32 	%f91, [%r12+512];
	fma.rn.f32 	%f92, %f90, %f91, %f89;
	ld.shared.f32 	%f93, [%r9+36];
	ld.shared.f32 	%f94, [%r12+576];
	fma.rn.f32 	%f95, %f93, %f94, %f92;
	ld.shared.f32 	%f96, [%r9+40];
	ld.shared.f32 	%f97, [%r12+640];
	fma.rn.f32 	%f98, %f96, %f97, %f95;
	ld.shared.f32 	%f99, [%r9+44];
	ld.shared.f32 	%f100, [%r12+704];
	fma.rn.f32 	%f101, %f99, %f100, %f98;
	ld.shared.f32 	%f102, [%r9+48];
	ld.shared.f32 	%f103, [%r12+768];
	fma.rn.f32 	%f104, %f102, %f103, %f101;
	ld.shared.f32 	%f105, [%r9+52];
	ld.shared.f32 	%f106, [%r12+832];
	fma.rn.f32 	%f107, %f105, %f106, %f104;
	ld.shared.f32 	%f108, [%r9+56];
	ld.shared.f32 	%f109, [%r12+896];
	fma.rn.f32 	%f110, %f108, %f109, %f107;
	ld.shared.f32 	%f111, [%r9+60];
	ld.shared.f32 	%f112, [%r12+960];
	fma.rn.f32 	%f113, %f111, %f112, %f110;
	bar.sync 	0;
	add.s32 	%r61, %r78, 16;
	cvt.s64.s32 	%rd24, %r78;
	cvt.s64.s32 	%rd25, %r76;
	add.s64 	%rd26, %rd24, %rd3;
	shl.b64 	%rd27, %rd26, 2;
	add.s64 	%rd28, %rd1, %rd27;
	ld.global.f32 	%f114, [%rd28];
	st.shared.f32 	[%r10], %f114;
	add.s64 	%rd29, %rd25, %rd4;
	shl.b64 	%rd30, %rd29, 2;
	add.s64 	%rd31, %rd2, %rd30;
	ld.global.f32 	%f115, [%rd31];
	st.shared.f32 	[%r11], %f115;
	bar.sync 	0;
	ld.shared.f32 	%f116, [%r9];
	ld.shared.f32 	%f117, [%r12];
	fma.rn.f32 	%f118, %f116, %f117, %f113;
	ld.shared.f32 	%f119, [%r9+4];
	ld.shared.f32 	%f120, [%r12+64];
	fma.rn.f32 	%f121, %f119, %f120, %f118;
	ld.shared.f32 	%f122, [%r9+8];
	ld.shared.f32 	%f123, [%r12+128];
	fma.rn.f32 	%f124, %f122, %f123, %f121;
	ld.shared.f32 	%f125, [%r9+12];
	ld.shared.f32 	%f126, [%r12+192];
	fma.rn.f32 	%f127, %f125, %f126, %f124;
	ld.shared.f32 	%f128, [%r9+16];
	ld.shared.f32 	%f129, [%r12+256];
	fma.rn.f32 	%f130, %f128, %f129, %f127;
	ld.shared.f32 	%f131, [%r9+20];
	ld.shared.f32 	%f132, [%r12+320];
	fma.rn.f32 	%f133, %f131, %f132, %f130;
	ld.shared.f32 	%f134, [%r9+24];
	ld.shared.f32 	%f135, [%r12+384];
	fma.rn.f32 	%f136, %f134, %f135, %f133;
	ld.shared.f32 	%f137, [%r9+28];
	ld.shared.f32 	%f138, [%r12+448];
	fma.rn.f32 	%f139, %f137, %f138, %f136;
	ld.shared.f32 	%f140, [%r9+32];
	ld.shared.f32 	%f141, [%r12+512];
	fma.rn.f32 	%f142, %f140, %f141, %f139;
	ld.shared.f32 	%f143, [%r9+36];
	ld.shared.f32 	%f144, [%r12+576];
	fma.rn.f32 	%f145, %f143, %f144, %f142;
	ld.shared.f32 	%f146, [%r9+40];
	ld.shared.f32 	%f147, [%r12+640];
	fma.rn.f32 	%f148, %f146, %f147, %f145;
	ld.shared.f32 	%f149, [%r9+44];
	ld.shared.f32 	%f150, [%r12+704];
	fma.rn.f32 	%f151, %f149, %f150, %f148;
	ld.shared.f32 	%f152, [%r9+48];
	ld.shared.f32 	%f153, [%r12+768];
	fma.rn.f32 	%f154, %f152, %f153, %f151;
	ld.shared.f32 	%f155, [%r9+52];
	ld.shared.f32 	%f156, [%r12+832];
	fma.rn.f32 	%f157, %f155, %f156, %f154;
	ld.shared.f32 	%f158, [%r9+56];
	ld.shared.f32 	%f159, [%r12+896];
	fma.rn.f32 	%f160, %f158, %f159, %f157;
	ld.shared.f32 	%f161, [%r9+60];
	ld.shared.f32 	%f162, [%r12+960];
	fma.rn.f32 	%f163, %f161, %f162, %f160;
	bar.sync 	0;
	cvt.s64.s32 	%rd32, %r61;
	cvt.s64.s32 	%rd33, %r75;
	add.s64 	%rd34, %rd32, %rd3;
	shl.b64 	%rd35, %rd34, 2;
	add.s64 	%rd36, %rd1, %rd35;
	ld.global.f32 	%f164, [%rd36];
	st.shared.f32 	[%r10], %f164;
	add.s64 	%rd37, %rd33, %rd4;
	shl.b64 	%rd38, %rd37, 2;
	add.s64 	%rd39, %rd2, %rd38;
	ld.global.f32 	%f165, [%rd39];
	st.shared.f32 	[%r11], %f165;
	bar.sync 	0;
	ld.shared.f32 	%f166, [%r9];
	ld.shared.f32 	%f167, [%r12];
	fma.rn.f32 	%f168, %f166, %f167, %f163;
	ld.shared.f32 	%f169, [%r9+4];
	ld.shared.f32 	%f170, [%r12+64];
	fma.rn.f32 	%f171, %f169, %f170, %f168;
	ld.shared.f32 	%f172, [%r9+8];
	ld.shared.f32 	%f173, [%r12+128];
	fma.rn.f32 	%f174, %f172, %f173, %f171;
	ld.shared.f32 	%f175, [%r9+12];
	ld.shared.f32 	%f176, [%r12+192];
	fma.rn.f32 	%f177, %f175, %f176, %f174;
	ld.shared.f32 	%f178, [%r9+16];
	ld.shared.f32 	%f179, [%r12+256];
	fma.rn.f32 	%f180, %f178, %f179, %f177;
	ld.shared.f32 	%f181, [%r9+20];
	ld.shared.f32 	%f182, [%r12+320];
	fma.rn.f32 	%f183, %f181, %f182, %f180;
	ld.shared.f32 	%f184, [%r9+24];
	ld.shared.f32 	%f185, [%r12+384];
	fma.rn.f32 	%f186, %f184, %f185, %f183;
	ld.shared.f32 	%f187, [%r9+28];
	ld.shared.f32 	%f188, [%r12+448];
	fma.rn.f32 	%f189, %f187, %f188, %f186;
	ld.shared.f32 	%f190, [%r9+32];
	ld.shared.f32 	%f191, [%r12+512];
	fma.rn.f32 	%f192, %f190, %f191, %f189;
	ld.shared.f32 	%f193, [%r9+36];
	ld.shared.f32 	%f194, [%r12+576];
	fma.rn.f32 	%f195, %f193, %f194, %f192;
	ld.shared.f32 	%f196, [%r9+40];
	ld.shared.f32 	%f197, [%r12+640];
	fma.rn.f32 	%f198, %f196, %f197, %f195;
	ld.shared.f32 	%f199, [%r9+44];
	ld.shared.f32 	%f200, [%r12+704];
	fma.rn.f32 	%f201, %f199, %f200, %f198;
	ld.shared.f32 	%f202, [%r9+48];
	ld.shared.f32 	%f203, [%r12+768];
	fma.rn.f32 	%f204, %f202, %f203, %f201;
	ld.shared.f32 	%f205, [%r9+52];
	ld.shared.f32 	%f206, [%r12+832];
	fma.rn.f32 	%f207, %f205, %f206, %f204;
	ld.shared.f32 	%f208, [%r9+56];
	ld.shared.f32 	%f209, [%r12+896];
	fma.rn.f32 	%f210, %f208, %f209, %f207;
	ld.shared.f32 	%f211, [%r9+60];
	ld.shared.f32 	%f212, [%r12+960];
	fma.rn.f32 	%f367, %f211, %f212, %f210;
	bar.sync 	0;
	add.s32 	%r79, %r79, 4;
	add.s32 	%r78, %r78, 64;
	shl.b32 	%r62, %r40, 6;
	add.s32 	%r77, %r77, %r62;
	add.s32 	%r76, %r76, %r62;
	add.s32 	%r75, %r75, %r62;
	add.s32 	%r74, %r74, %r62;
	setp.ne.s32 	%p3, %r79, 0;
	@%p3 bra 	$L__BB0_3;
$L__BB0_4:
	setp.eq.s32 	%p4, %r13, 0;
	@%p4 bra 	$L__BB0_9;
	setp.eq.s32 	%p5, %r13, 1;
	@%p5 bra 	$L__BB0_7;
	shl.b32 	%r63, %r81, 4;
	add.s32 	%r64, %r63, %r6;
	cvt.s64.s32 	%rd40, %r64;
	mad.lo.s32 	%r65, %r8, %r81, %r2;
	cvt.s64.s32 	%rd41, %r65;
	add.s64 	%rd42, %rd40, %rd3;
	shl.b64 	%rd43, %rd42, 2;
	add.s64 	%rd44, %rd1, %rd43;
	ld.global.f32 	%f214, [%rd44];
	st.shared.f32 	[%r10], %f214;
	add.s64 	%rd45, %rd41, %rd4;
	shl.b64 	%rd46, %rd45, 2;
	add.s64 	%rd47, %rd2, %rd46;
	ld.global.f32 	%f215, [%rd47];
	st.shared.f32 	[%r11], %f215;
	bar.sync 	0;
	ld.shared.f32 	%f216, [%r9];
	ld.shared.f32 	%f217, [%r12];
	fma.rn.f32 	%f218, %f216, %f217, %f367;
	ld.shared.f32 	%f219, [%r9+4];
	ld.shared.f32 	%f220, [%r12+64];
	fma.rn.f32 	%f221, %f219, %f220, %f218;
	ld.shared.f32 	%f222, [%r9+8];
	ld.shared.f32 	%f223, [%r12+128];
	fma.rn.f32 	%f224, %f222, %f223, %f221;
	ld.shared.f32 	%f225, [%r9+12];
	ld.shared.f32 	%f226, [%r12+192];
	fma.rn.f32 	%f227, %f225, %f226, %f224;
	ld.shared.f32 	%f228, [%r9+16];
	ld.shared.f32 	%f229, [%r12+256];
	fma.rn.f32 	%f230, %f228, %f229, %f227;
	ld.shared.f32 	%f231, [%r9+20];
	ld.shared.f32 	%f232, [%r12+320];
	fma.rn.f32 	%f233, %f231, %f232, %f230;
	ld.shared.f32 	%f234, [%r9+24];
	ld.shared.f32 	%f235, [%r12+384];
	fma.rn.f32 	%f236, %f234, %f235, %f233;
	ld.shared.f32 	%f237, [%r9+28];
	ld.shared.f32 	%f238, [%r12+448];
	fma.rn.f32 	%f239, %f237, %f238, %f236;
	ld.shared.f32 	%f240, [%r9+32];
	ld.shared.f32 	%f241, [%r12+512];
	fma.rn.f32 	%f242, %f240, %f241, %f239;
	ld.shared.f32 	%f243, [%r9+36];
	ld.shared.f32 	%f244, [%r12+576];
	fma.rn.f32 	%f245, %f243, %f244, %f242;
	ld.shared.f32 	%f246, [%r9+40];
	ld.shared.f32 	%f247, [%r12+640];
	fma.rn.f32 	%f248, %f246, %f247, %f245;
	ld.shared.f32 	%f249, [%r9+44];
	ld.shared.f32 	%f250, [%r12+704];
	fma.rn.f32 	%f251, %f249, %f250, %f248;
	ld.shared.f32 	%f252, [%r9+48];
	ld.shared.f32 	%f253, [%r12+768];
	fma.rn.f32 	%f254, %f252, %f253, %f251;
	ld.shared.f32 	%f255, [%r9+52];
	ld.shared.f32 	%f256, [%r12+832];
	fma.rn.f32 	%f257, %f255, %f256, %f254;
	ld.shared.f32 	%f258, [%r9+56];
	ld.shared.f32 	%f259, [%r12+896];
	fma.rn.f32 	%f260, %f258, %f259, %f257;
	ld.shared.f32 	%f261, [%r9+60];
	ld.shared.f32 	%f262, [%r12+960];
	fma.rn.f32 	%f263, %f261, %f262, %f260;
	bar.sync 	0;
	add.s32 	%r66, %r64, 16;
	cvt.s64.s32 	%rd48, %r66;
	add.s32 	%r67, %r65, %r8;
	cvt.s64.s32 	%rd49, %r67;
	add.s64 	%rd50, %rd48, %rd3;
	shl.b64 	%rd51, %rd50, 2;
	add.s64 	%rd52, %rd1, %rd51;
	ld.global.f32 	%f264, [%rd52];
	st.shared.f32 	[%r10], %f264;
	add.s64 	%rd53, %rd49, %rd4;
	shl.b64 	%rd54, %rd53, 2;
	add.s64 	%rd55, %rd2, %rd54;
	ld.global.f32 	%f265, [%rd55];
	st.shared.f32 	[%r11], %f265;
	bar.sync 	0;
	ld.shared.f32 	%f266, [%r9];
	ld.shared.f32 	%f267, [%r12];
	fma.rn.f32 	%f268, %f266, %f267, %f263;
	ld.shared.f32 	%f269, [%r9+4];
	ld.shared.f32 	%f270, [%r12+64];
	fma.rn.f32 	%f271, %f269, %f270, %f268;
	ld.shared.f32 	%f272, [%r9+8];
	ld.shared.f32 	%f273, [%r12+128];
	fma.rn.f32 	%f274, %f272, %f273, %f271;
	ld.shared.f32 	%f275, [%r9+12];
	ld.shared.f32 	%f276, [%r12+192];
	fma.rn.f32 	%f277, %f275, %f276, %f274;
	ld.shared.f32 	%f278, [%r9+16];
	ld.shared.f32 	%f279, [%r12+256];
	fma.rn.f32 	%f280, %f278, %f279, %f277;
	ld.shared.f32 	%f281, [%r9+20];
	ld.shared.f32 	%f282, [%r12+320];
	fma.rn.f32 	%f283, %f281, %f282, %f280;
	ld.shared.f32 	%f284, [%r9+24];
	ld.shared.f32 	%f285, [%r12+384];
	fma.rn.f32 	%f286, %f284, %f285, %f283;
	ld.shared.f32 	%f287, [%r9+28];
	ld.shared.f32 	%f288, [%r12+448];
	fma.rn.f32 	%f289, %f287, %f288, %f286;
	ld.shared.f32 	%f290, [%r9+32];
	ld.shared.f32 	%f291, [%r12+512];
	fma.rn.f32 	%f292, %f290, %f291, %f289;
	ld.shared.f32 	%f293, [%r9+36];
	ld.shared.f32 	%f294, [%r12+576];
	fma.rn.f32 	%f295, %f293, %f294, %f292;
	ld.shared.f32 	%f296, [%r9+40];
	ld.shared.f32 	%f297, [%r12+640];
	fma.rn.f32 	%f298, %f296, %f297, %f295;
	ld.shared.f32 	%f299, [%r9+44];
	ld.shared.f32 	%f300, [%r12+704];
	fma.rn.f32 	%f301, %f299, %f300, %f298;
	ld.shared.f32 	%f302, [%r9+48];
	ld.shared.f32 	%f303, [%r12+768];
	fma.rn.f32 	%f304, %f302, %f303, %f301;
	ld.shared.f32 	%f305, [%r9+52];
	ld.shared.f32 	%f306, [%r12+832];
	fma.rn.f32 	%f307, %f305, %f306, %f304;
	ld.shared.f32 	%f308, [%r9+56];
	ld.shared.f32 	%f309, [%r12+896];
	fma.rn.f32 	%f310, %f308, %f309, %f307;
	ld.shared.f32 	%f311, [%r9+60];
	ld.shared.f32 	%f312, [%r12+960];
	fma.rn.f32 	%f367, %f311, %f312, %f310;
	bar.sync 	0;
	add.s32 	%r81, %r81, 2;
$L__BB0_7:
	and.b32  	%r68, %r5, 1;
	setp.eq.b32 	%p6, %r68, 1;
	not.pred 	%p7, %p6;
	@%p7 bra 	$L__BB0_9;
	shl.b32 	%r69, %r81, 4;
	add.s32 	%r70, %r69, %r6;
	cvt.s64.s32 	%rd56, %r70;
	mad.lo.s32 	%r71, %r8, %r81, %r2;
	cvt.s64.s32 	%rd57, %r71;
	add.s64 	%rd58, %rd56, %rd3;
	shl.b64 	%rd59, %rd58, 2;
	add.s64 	%rd60, %rd1, %rd59;
	ld.global.f32 	%f313, [%rd60];
	st.shared.f32 	[%r10], %f313;
	add.s64 	%rd61, %rd57, %rd4;
	shl.b64 	%rd62, %rd61, 2;
	add.s64 	%rd63, %rd2, %rd62;
	ld.global.f32 	%f314, [%rd63];
	st.shared.f32 	[%r11], %f314;
	bar.sync 	0;
	ld.shared.f32 	%f315, [%r9];
	ld.shared.f32 	%f316, [%r12];
	fma.rn.f32 	%f317, %f315, %f316, %f367;
	ld.shared.f32 	%f318, [%r9+4];
	ld.shared.f32 	%f319, [%r12+64];
	fma.rn.f32 	%f320, %f318, %f319, %f317;
	ld.shared.f32 	%f321, [%r9+8];
	ld.shared.f32 	%f322, [%r12+128];
	fma.rn.f32 	%f323, %f321, %f322, %f320;
	ld.shared.f32 	%f324, [%r9+12];
	ld.shared.f32 	%f325, [%r12+192];
	fma.rn.f32 	%f326, %f324, %f325, %f323;
	ld.shared.f32 	%f327, [%r9+16];
	ld.shared.f32 	%f328, [%r12+256];
	fma.rn.f32 	%f329, %f327, %f328, %f326;
	ld.shared.f32 	%f330, [%r9+20];
	ld.shared.f32 	%f331, [%r12+320];
	fma.rn.f32 	%f332, %f330, %f331, %f329;
	ld.shared.f32 	%f333, [%r9+24];
	ld.shared.f32 	%f334, [%r12+384];
	fma.rn.f32 	%f335, %f333, %f334, %f332;
	ld.shared.f32 	%f336, [%r9+28];
	ld.shared.f32 	%f337, [%r12+448];
	fma.rn.f32 	%f338, %f336, %f337, %f335;
	ld.shared.f32 	%f339, [%r9+32];
	ld.shared.f32 	%f340, [%r12+512];
	fma.rn.f32 	%f341, %f339, %f340, %f338;
	ld.shared.f32 	%f342, [%r9+36];
	ld.shared.f32 	%f343, [%r12+576];
	fma.rn.f32 	%f344, %f342, %f343, %f341;
	ld.shared.f32 	%f345, [%r9+40];
	ld.shared.f32 	%f346, [%r12+640];
	fma.rn.f32 	%f347, %f345, %f346, %f344;
	ld.shared.f32 	%f348, [%r9+44];
	ld.shared.f32 	%f349, [%r12+704];
	fma.rn.f32 	%f350, %f348, %f349, %f347;
	ld.shared.f32 	%f351, [%r9+48];
	ld.shared.f32 	%f352, [%r12+768];
	fma.rn.f32 	%f353, %f351, %f352, %f350;
	ld.shared.f32 	%f354, [%r9+52];
	ld.shared.f32 	%f355, [%r12+832];
	fma.rn.f32 	%f356, %f354, %f355, %f353;
	ld.shared.f32 	%f357, [%r9+56];
	ld.shared.f32 	%f358, [%r12+896];
	fma.rn.f32 	%f359, %f357, %f358, %f356;
	ld.shared.f32 	%f360, [%r9+60];
	ld.shared.f32 	%f361, [%r12+960];
	fma.rn.f32 	%f367, %f360, %f361, %f359;
	bar.sync 	0;
$L__BB0_9:
	mad.lo.s32 	%r72, %r1, %r43, %r2;
	cvt.s64.s32 	%rd64, %r72;
	cvta.to.global.u64 	%rd65, %rd7;
	mad.lo.s32 	%r73, %r43, %r3, %r4;
	cvt.s64.s32 	%rd66, %r73;
	add.s64 	%rd67, %rd64, %rd66;
	shl.b64 	%rd68, %rd67, 2;
	add.s64 	%rd69, %rd65, %rd68;
	st.global.f32 	[%rd69], %f367;
	ret;

}


// ===== COMPILED SASS (sm_100) =====

	.target	sm_100

	.elftype	@"ET_EXEC"


//--------------------- .note.nv.tkinfo           --------------------------
	.section	.note.nv.tkinfo,"",@"SHT_NOTE"
	.sectionflags	@"SHF_NOTE_NV_TKINFO"
	.tkinfo
        /*0018*/ 	.word	0x00000002
        /*0030*/ 	.string	""
        /*0030*/ 	.string	"ptxas"
        /*0030*/ 	.string	"Cuda compilation tools, release 13.0, V13.0.88"
        /*0030*/ 	.string	"Build cuda_13.0.r13.0/compiler.36424714_0"
        /*0030*/ 	.string	"-arch sm_100 -m 64 "



//--------------------- .note.nv.cuinfo           --------------------------
	.section	.note.nv.cuinfo,"",@"SHT_NOTE"
	.sectionflags	@"SHF_NOTE_NV_CUINFO"
        /*0018*/ 	.short	0x0002
        /*001a*/ 	.short	0x0064
        /*001c*/ 	.short	0x0082
	.zero		2


//--------------------- .nv.info                  --------------------------
	.section	.nv.info,"",@"SHT_CUDA_INFO"
	.align	4


	//----- nvinfo : EIATTR_REGCOUNT
	.align		4
        /*0000*/ 	.byte	0x04, 0x2f
        /*0002*/ 	.short	(.L_1 - .L_0)
	.align		4
.L_0:
        /*0004*/ 	.word	index@(_Z16CalcMatMulKernel6MatrixS_S_)
        /*0008*/ 	.word	0x00000020


	//----- nvinfo : EIATTR_FRAME_SIZE
	.align		4
.L_1:
        /*000c*/ 	.byte	0x04, 0x11
        /*000e*/ 	.short	(.L_3 - .L_2)
	.align		4
.L_2:
        /*0010*/ 	.word	index@(_Z16CalcMatMulKernel6MatrixS_S_)
        /*0014*/ 	.word	0x00000000


	//----- nvinfo : EIATTR_MIN_STACK_SIZE
	.align		4
.L_3:
        /*0018*/ 	.byte	0x04, 0x12
        /*001a*/ 	.short	(.L_5 - .L_4)
	.align		4
.L_4:
        /*001c*/ 	.word	index@(_Z16CalcMatMulKernel6MatrixS_S_)
        /*0020*/ 	.word	0x00000000
.L_5:


//--------------------- .nv.compat                --------------------------
	.section	.nv.compat,"",@"SHT_CUDA_COMPAT_INFO"
	.align	4
        /*0000*/ 	.byte	0x02, 0x09, 0x00, 0x00, 0x02, 0x02, 0x01, 0x00, 0x02, 0x05, 0x05, 0x00, 0x03, 0x07, 0x01, 0x01
        /*0010*/ 	.byte	0x02, 0x03, 0x00, 0x00, 0x02, 0x06, 0x01, 0x00, 0x04, 0x0b, 0x08, 0x00, 0x09, 0x00, 0x00, 0x00
        /*0020*/ 	.byte	0x00, 0x00, 0x00, 0x00


//--------------------- .nv.info._Z16CalcMatMulKernel6MatrixS_S_ --------------------------
	.section	.nv.info._Z16CalcMatMulKernel6MatrixS_S_,"",@"SHT_CUDA_INFO"
	.sectionflags	@""
	.align	4


	//----- nvinfo : EIATTR_CUDA_API_VERSION
	.align		4
        /*0000*/ 	.byte	0x04, 0x37
        /*0002*/ 	.short	(.L_7 - .L_6)
.L_6:
        /*0004*/ 	.word	0x00000082


	//----- nvinfo : EIATTR_KPARAM_INFO
	.align		4
.L_7:
        /*0008*/ 	.byte	0x04, 0x17
        /*000a*/ 	.short	(.L_9 - .L_8)
.L_8:
        /*000c*/ 	.word	0x00000000
        /*0010*/ 	.short	0x0002
        /*0012*/ 	.short	0x0030
        /*0014*/ 	.byte	0x00, 0xf0, 0x61, 0x00


	//----- nvinfo : EIATTR_KPARAM_INFO
	.align		4
.L_9:
        /*0018*/ 	.byte	0x04, 0x17
        /*001a*/ 	.short	(.L_11 - .L_10)
.L_10:
        /*001c*/ 	.word	0x00000000
        /*0020*/ 	.short	0x0001
        /*0022*/ 	.short	0x0018
        /*0024*/ 	.byte	0x00, 0xf0, 0x61, 0x00


	//----- nvinfo : EIATTR_KPARAM_INFO
	.align		4
.L_11:
        /*0028*/ 	.byte	0x04, 0x17
        /*002a*/ 	.short	(.L_13 - .L_12)
.L_12:
        /*002c*/ 	.word	0x00000000
        /*0030*/ 	.short	0x0000
        /*0032*/ 	.short	0x0000
        /*0034*/ 	.byte	0x00, 0xf0, 0x61, 0x00


	//----- nvinfo : EIATTR_SPARSE_MMA_MASK
	.align		4
.L_13:
        /*0038*/ 	.byte	0x03, 0x50
        /*003a*/ 	.short	0x0000


	//----- nvinfo : EIATTR_MAXREG_COUNT
	.align		4
        /*003c*/ 	.byte	0x03, 0x1b
        /*003e*/ 	.short	0x00ff


	//----- nvinfo : EIATTR_NUM_BARRIERS
	.align		4
        /*0040*/ 	.byte	0x02, 0x4c
        /*0042*/ 	.byte	0x01
	.zero		1


	//----- nvinfo : EIATTR_MERCURY_ISA_VERSION
	.align		4
        /*0044*/ 	.byte	0x03, 0x5f
        /*0046*/ 	.short	0x0101


	//----- nvinfo : EIATTR_VRC_CTA_INIT_COUNT
	.align		4
        /*0048*/ 	.byte	0x02, 0x4a
	.zero		1
	.zero		1


	//----- nvinfo : EIATTR_EXIT_INSTR_OFFSETS
	.align		4
        /*004c*/ 	.byte	0x04, 0x1c
        /*004e*/ 	.short	(.L_15 - .L_14)


	//   ....[0]....
.L_14:
        /*0050*/ 	.word	0x00001be0


	//----- nvinfo : EIATTR_CBANK_PARAM_SIZE
	.align		4
.L_15:
        /*0054*/ 	.byte	0x03, 0x19
        /*0056*/ 	.short	0x0048


	//----- nvinfo : EIATTR_PARAM_CBANK
	.align		4
        /*0058*/ 	.byte	0x04, 0x0a
        /*005a*/ 	.short	(.L_17 - .L_16)
	.align		4
.L_16:
        /*005c*/ 	.word	index@(.nv.constant0._Z16CalcMatMulKernel6MatrixS_S_)
        /*0060*/ 	.short	0x0380
        /*0062*/ 	.short	0x0048


	//----- nvinfo : EIATTR_SW_WAR
	.align		4
.L_17:
        /*0064*/ 	.byte	0x04, 0x36
        /*0066*/ 	.short	(.L_19 - .L_18)
.L_18:
        /*0068*/ 	.word	0x00000008
.L_19:


//--------------------- .nv.callgraph             --------------------------
	.section	.nv.callgraph,"",@"SHT_CUDA_CALLGRAPH"
	.align	4
	.sectionentsize	8
	.align		4
        /*0000*/ 	.word	0x00000000
	.align		4
        /*0004*/ 	.word	0xffffffff
	.align		4
        /*0008*/ 	.word	0x00000000
	.align		4
        /*000c*/ 	.word	0xfffffffe
	.align		4
        /*0010*/ 	.word	0x00000000
	.align		4
        /*0014*/ 	.word	0xfffffffd
	.align		4
        /*0018*/ 	.word	0x00000000
	.align		4
        /*001c*/ 	.word	0xfffffffc


//--------------------- .text._Z16CalcMatMulKernel6MatrixS_S_ --------------------------
	.section	.text._Z16CalcMatMulKernel6MatrixS_S_,"ax",@progbits
	.align	128
        .global         _Z16CalcMatMulKernel6MatrixS_S_
        .type           _Z16CalcMatMulKernel6MatrixS_S_,@function
        .size           _Z16CalcMatMulKernel6MatrixS_S_,(.L_x_5 - _Z16CalcMatMulKernel6MatrixS_S_)
        .other          _Z16CalcMatMulKernel6MatrixS_S_,@"STO_CUDA_ENTRY STV_DEFAULT"
_Z16CalcMatMulKernel6MatrixS_S_:
.text._Z16CalcMatMulKernel6MatrixS_S_:
[----:B------:R-:W-:Y:S01]  /*0000*/  LDC R1, c[0x0][0x37c] ;  /* 0x0000df00ff017b82 */ /* 0x000fe20000000800 */
[----:B------:R-:W0:Y:S01]  /*0010*/  S2R R17, SR_CTAID.X ;  /* 0x0000000000117919 */ /* 0x000e220000002500 */
[----:B------:R-:W1:Y:S06]  /*0020*/  LDCU UR6, c[0x0][0x380] ;  /* 0x00007000ff0677ac */ /* 0x000e6c0008000800 */
[----:B------:R-:W2:Y:S01]  /*0030*/  S2UR UR4, SR_CTAID.Y ;  /* 0x00000000000479c3 */ /* 0x000ea20000002600 */
[----:B------:R-:W-:Y:S01]  /*0040*/  HFMA2 R25, -RZ, RZ, 0, 0 ;  /* 0x00000000ff197431 */ /* 0x000fe200000001ff */
[----:B------:R-:W3:Y:S01]  /*0050*/  S2R R9, SR_TID.Y ;  /* 0x0000000000097919 */ /* 0x000ee20000002200 */
[----:B------:R-:W4:Y:S01]  /*0060*/  LDCU.64 UR12, c[0x0][0x358] ;  /* 0x00006b00ff0c77ac */ /* 0x000f220008000a00 */
[----:B------:R-:W3:Y:S01]  /*0070*/  S2R R6, SR_TID.X ;  /* 0x0000000000067919 */ /* 0x000ee20000002100 */
[----:B-1----:R-:W-:-:S02]  /*0080*/  UISETP.GE.AND UP0, UPT, UR6, 0x10, UPT ;  /* 0x000000100600788c */ /* 0x002fc4000bf06270 */
[----:B------:R-:W-:-:S04]  /*0090*/  USHF.R.S32.HI UR5, URZ, 0x1f, UR6 ;  /* 0x0000001fff057899 */ /* 0x000fc80008011406 */
[----:B------:R-:W-:Y:S02]  /*00a0*/  ULEA.HI UR5, UR5, UR6, URZ, 0x4 ;  /* 0x0000000605057291 */ /* 0x000fe4000f8f20ff */
[----:B--2---:R-:W-:Y:S01]  /*00b0*/  USHF.L.U32 UR4, UR4, 0x4, URZ ;  /* 0x0000000404047899 */ /* 0x004fe200080006ff */
[----:B0-----:R-:W-:Y:S01]  /*00c0*/  SHF.L.U32 R17, R17, 0x4, RZ ;  /* 0x0000000411117819 */ /* 0x001fe200000006ff */
[----:B----4-:R-:W-:Y:S10]  /*00d0*/  BRA.U !UP0, `(.L_x_0) ;  /* 0x0000001908907547 */ /* 0x010ff4000b800000 */
[----:B------:R-:W0:Y:S01]  /*00e0*/  S2UR UR8, SR_CgaCtaId ;  /* 0x00000000000879c3 */ /* 0x000e220000008800 */
[----:B------:R-:W3:Y:S01]  /*00f0*/  LDCU UR11, c[0x0][0x388] ;  /* 0x00007100ff0b77ac */ /* 0x000ee20008000800 */
[----:B------:R-:W-:Y:S02]  /*0100*/  MOV R25, RZ ;  /* 0x000000ff00197202 */ /* 0x000fe40000000f00 */
[----:B------:R-:W-:Y:S01]  /*0110*/  MOV R20, RZ ;  /* 0x000000ff00147202 */ /* 0x000fe20000000f00 */
[----:B------:R-:W-:Y:S01]  /*0120*/  USHF.R.S32.HI UR5, URZ, 0x4, UR5 ;  /* 0x00000004ff057899 */ /* 0x000fe20008011405 */
[----:B------:R-:W-:Y:S02]  /*0130*/  UMOV UR7, 0x400 ;  /* 0x0000040000077882 */ /* 0x000fe40000000000 */
[----:B------:R-:W1:Y:S01]  /*0140*/  LDC R18, c[0x0][0x3a0] ;  /* 0x0000e800ff127b82 */ /* 0x000e620000000800 */
[----:B------:R-:W-:-:S04]  /*0150*/  UIADD3 UR10, UPT, UPT, UR5, -0x1, URZ ;  /* 0xffffffff050a7890 */ /* 0x000fc8000fffe0ff */
[----:B------:R-:W-:Y:S01]  /*0160*/  UISETP.GE.U32.AND UP0, UPT, UR10, 0x3, UPT ;  /* 0x000000030a00788c */ /* 0x000fe2000bf06070 */
[----:B---3--:R-:W-:Y:S01]  /*0170*/  IMAD R16, R9, UR11, R6 ;  /* 0x0000000b09107c24 */ /* 0x008fe2000f8e0206 */
[----:B------:R-:W-:Y:S02]  /*0180*/  UIMAD UR6, UR4, UR11, URZ ;  /* 0x0000000b040672a4 */ /* 0x000fe4000f8e02ff */
[----:B0-----:R-:W-:Y:S02]  /*0190*/  ULEA UR9, UR8, UR7, 0x18 ;  /* 0x0000000708097291 */ /* 0x001fe4000f8ec0ff */
[----:B------:R-:W-:Y:S01]  /*01a0*/  SHF.R.S32.HI R2, RZ, 0x1f, R16 ;  /* 0x0000001fff027819 */ /* 0x000fe20000011410 */
[----:B------:R-:W-:-:S04]  /*01b0*/  UIADD3 UR7, UPT, UPT, UR7, 0x400, URZ ;  /* 0x0000040007077890 */ /* 0x000fc8000fffe0ff */
[----:B------:R-:W-:Y:S01]  /*01c0*/  ULEA UR7, UR8, UR7, 0x18 ;  /* 0x0000000708077291 */ /* 0x000fe2000f8ec0ff */
[C---:B------:R-:W-:Y:S01]  /*01d0*/  LEA R7, R9.reuse, UR9, 0x6 ;  /* 0x0000000909077c11 */ /* 0x040fe2000f8e30ff */
[----:B-1----:R-:W-:Y:S01]  /*01e0*/  IMAD R5, R9, R18, R6 ;  /* 0x0000001209057224 */ /* 0x002fe200078e0206 */
[----:B------:R-:W-:-:S03]  /*01f0*/  SHF.L.U32 R26, R18, 0x4, RZ ;  /* 0x00000004121a7819 */ /* 0x000fc600000006ff */
[C---:B------:R-:W-:Y:S02]  /*0200*/  LEA R0, R6.reuse, UR7, 0x2 ;  /* 0x0000000706007c11 */ /* 0x040fe4000f8e10ff */
[----:B------:R-:W-:Y:S02]  /*0210*/  SHF.R.S32.HI R3, RZ, 0x1f, R5 ;  /* 0x0000001fff037819 */ /* 0x000fe40000011405 */
[----:B------:R-:W-:Y:S02]  /*0220*/  LEA R6, R6, R7, 0x2 ;  /* 0x0000000706067211 */ /* 0x000fe400078e10ff */
[----:B------:R-:W-:Y:S01]  /*0230*/  LEA R4, R9, R0, 0x6 ;  /* 0x0000000009047211 */ /* 0x000fe200078e30ff */
[----:B------:R-:W-:Y:S06]  /*0240*/  BRA.U !UP0, `(.L_x_1) ;  /* 0x0000000d08807547 */ /* 0x000fec000b800000 */
[----:B------:R-:W-:Y:S01]  /*0250*/  UIADD3 UR6, UPT, UPT, UR6, 0x20, URZ ;  /* 0x0000002006067890 */ /* 0x000fe2000fffe0ff */
[----:B------:R-:W-:Y:S01]  /*0260*/  IADD3 R26, PT, PT, R17, R26, RZ ;  /* 0x0000001a111a7210 */ /* 0x000fe20007ffe0ff */
[----:B------:R-:W-:Y:S01]  /*0270*/  ULOP3.LUT UR7, UR5, 0x7fffffc, URZ, 0xc0, !UPT ;  /* 0x07fffffc05077892 */ /* 0x000fe2000f8ec0ff */
[CC--:B------:R-:W-:Y:S01]  /*0280*/  LEA R24, R18.reuse, R17.reuse, 0x5 ;  /* 0x0000001112187211 */ /* 0x0c0fe200078e28ff */
[----:B------:R-:W-:Y:S01]  /*0290*/  IMAD R22, R18, 0x30, R17 ;  /* 0x0000003012167824 */ /* 0x000fe200078e0211 */
[----:B------:R-:W-:Y:S01]  /*02a0*/  MOV R25, RZ ;  /* 0x000000ff00197202 */ /* 0x000fe20000000f00 */
[----:B------:R-:W0:Y:S01]  /*02b0*/  LDCU.64 UR10, c[0x0][0x3a8] ;  /* 0x00007500ff0a77ac */ /* 0x000e220008000a00 */
[----:B------:R-:W-:Y:S02]  /*02c0*/  MOV R20, R17 ;  /* 0x0000001100147202 */ /* 0x000fe40000000f00 */
[----:B------:R-:W-:Y:S01]  /*02d0*/  MOV R19, UR6 ;  /* 0x0000000600137c02 */ /* 0x000fe20008000f00 */
[----:B------:R-:W1:Y:S01]  /*02e0*/  LDCU.64 UR8, c[0x0][0x390] ;  /* 0x00007200ff0877ac */ /* 0x000e620008000a00 */
[----:B------:R-:W-:-:S12]  /*02f0*/  UIADD3 UR7, UPT, UPT, -UR7, URZ, URZ ;  /* 0x000000ff07077290 */ /* 0x000fd8000fffe1ff */
.L_x_2:
[----:B------:R-:W-:Y:S02]  /*0300*/  IADD3 R9, PT, PT, R19, -0x20, RZ ;  /* 0xffffffe013097810 */ /* 0x000fe40007ffe0ff */
[----:B------:R-:W-:Y:S02]  /*0310*/  IADD3 R11, P0, PT, R5, R20, RZ ;  /* 0x00000014050b7210 */ /* 0x000fe40007f1e0ff */
[----:B------:R-:W-:Y:S02]  /*0320*/  IADD3 R13, P1, PT, R16, R9, RZ ;  /* 0x00000009100d7210 */ /* 0x000fe40007f3e0ff */
[----:B------:R-:W-:Y:S02]  /*0330*/  LEA.HI.X.SX32 R12, R20, R3, 0x1, P0 ;  /* 0x00000003140c7211 */ /* 0x000fe400000f0eff */
[----:B0-----:R-:W-:Y:S02]  /*0340*/  LEA R8, P0, R11, UR10, 0x2 ;  /* 0x0000000a0b087c11 */ /* 0x001fe4000f8010ff */
[----:B------:R-:W-:-:S02]  /*0350*/  LEA.HI.X.SX32 R14, R9, R2, 0x1, P1 ;  /* 0x00000002090e7211 */ /* 0x000fc400008f0eff */
[----:B-1----:R-:W-:Y:S02]  /*0360*/  LEA R10, P1, R13, UR8, 0x2 ;  /* 0x000000080d0a7c11 */ /* 0x002fe4000f8210ff */
[----:B------:R-:W-:Y:S02]  /*0370*/  LEA.HI.X R9, R11, UR11, R12, 0x2, P0 ;  /* 0x0000000b0b097c11 */ /* 0x000fe400080f140c */
[----:B------:R-:W-:-:S03]  /*0380*/  LEA.HI.X R11, R13, UR9, R14, 0x2, P1 ;  /* 0x000000090d0b7c11 */ /* 0x000fc600088f140e */
[----:B------:R-:W2:Y:S04]  /*0390*/  LDG.E R23, desc[UR12][R8.64] ;  /* 0x0000000c08177981 */ /* 0x000ea8000c1e1900 */
[----:B------:R-:W3:Y:S04]  /*03a0*/  LDG.E R11, desc[UR12][R10.64] ;  /* 0x0000000c0a0b7981 */ /* 0x000ee8000c1e1900 */
[----:B---3--:R-:W-:Y:S04]  /*03b0*/  STS [R6], R11 ;  /* 0x0000000b06007388 */ /* 0x008fe80000000800 */
[----:B--2---:R-:W-:Y:S01]  /*03c0*/  STS [R4], R23 ;  /* 0x0000001704007388 */ /* 0x004fe20000000800 */
[----:B------:R-:W-:Y:S06]  /*03d0*/  BAR.SYNC.DEFER_BLOCKING 0x0 ;  /* 0x0000000000007b1d */ /* 0x000fec0000010000 */
[----:B------:R-:W-:Y:S04]  /*03e0*/  LDS R27, [R0] ;  /* 0x00000000001b7984 */ /* 0x000fe80000000800 */
[----:B------:R-:W0:Y:S04]  /*03f0*/  LDS.128 R12, [R7] ;  /* 0x00000000070c7984 */ /* 0x000e280000000c00 */
[----:B------:R-:W1:Y:S04]  /*0400*/  LDS R29, [R0+0x40] ;  /* 0x00004000001d7984 */ /* 0x000e680000000800 */
[----:B------:R-:W2:Y:S04]  /*0410*/  LDS R21, [R0+0x80] ;  /* 0x0000800000157984 */ /* 0x000ea80000000800 */
[----:B------:R-:W-:Y:S04]  /*0420*/  LDS.128 R8, [R7+0x10] ;  /* 0x0000100007087984 */ /* 0x000fe80000000c00 */
[----:B------:R-:W-:Y:S01]  /*0430*/  LDS R23, [R0+0x200] ;  /* 0x0002000000177984 */ /* 0x000fe20000000800 */
[----:B0-----:R-:W-:-:S03]  /*0440*/  FFMA R28, R12, R27, R25 ;  /* 0x0000001b0c1c7223 */ /* 0x001fc60000000019 */
[----:B------:R-:W0:Y:S04]  /*0450*/  LDS R12, [R0+0xc0] ;  /* 0x0000c000000c7984 */ /* 0x000e280000000800 */
[----:B------:R-:W3:Y:S01]  /*0460*/  LDS R25, [R0+0x100] ;  /* 0x0001000000197984 */ /* 0x000ee20000000800 */
[----:B-1----:R-:W-:-:S03]  /*0470*/  FFMA R13, R29, R13, R28 ;  /* 0x0000000d1d0d7223 */ /* 0x002fc6000000001c */
[----:B------:R-:W1:Y:S01]  /*0480*/  LDS R28, [R0+0x140] ;  /* 0x00014000001c7984 */ /* 0x000e620000000800 */
[----:B--2---:R-:W-:-:S03]  /*0490*/  FFMA R13, R21, R14, R13 ;  /* 0x0000000e150d7223 */ /* 0x004fc6000000000d */
[----:B------:R-:W2:Y:S01]  /*04a0*/  LDS R21, [R0+0x180] ;  /* 0x0001800000157984 */ /* 0x000ea20000000800 */
[----:B0-----:R-:W-:-:S04]  /*04b0*/  FFMA R13, R12, R15, R13 ;  /* 0x0000000f0c0d7223 */ /* 0x001fc8000000000d */
[----:B---3--:R-:W-:Y:S02]  /*04c0*/  FFMA R13, R8, R25, R13 ;  /* 0x00000019080d7223 */ /* 0x008fe4000000000d */
[----:B------:R-:W0:Y:S02]  /*04d0*/  LDS R8, [R0+0x1c0] ;  /* 0x0001c00000087984 */ /* 0x000e240000000800 */
[----:B-1----:R-:W-:Y:S02]  /*04e0*/  FFMA R9, R28, R9, R13 ;  /* 0x000000091c097223 */ /* 0x002fe4000000000d */
[----:B------:R-:W1:Y:S04]  /*04f0*/  LDS.128 R12, [R7+0x20] ;  /* 0x00002000070c7984 */ /* 0x000e680000000c00 */
[----:B------:R-:W3:Y:S01]  /*0500*/  LDS R28, [R0+0x240] ;  /* 0x00024000001c7984 */ /* 0x000ee20000000800 */
[----:B--2---:R-:W-:-:S03]  /*0510*/  FFMA R9, R21, R10, R9 ;  /* 0x0000000a15097223 */ /* 0x004fc60000000009 */
[----:B------:R-:W2:Y:S04]  /*0520*/  LDS R21, [R0+0x280] ;  /* 0x0002800000157984 */ /* 0x000ea80000000800 */
[----:B------:R-:W-:Y:S01]  /*0530*/  LDS R25, [R0+0x340] ;  /* 0x0003400000197984 */ /* 0x000fe20000000800 */
[----:B0-----:R-:W-:-:S04]  /*0540*/  FFMA R9, R8, R11, R9 ;  /* 0x0000000b08097223 */ /* 0x001fc80000000009 */
[----:B-1----:R-:W-:Y:S02]  /*0550*/  FFMA R9, R12, R23, R9 ;  /* 0x000000170c097223 */ /* 0x002fe40000000009 */
[----:B------:R-:W0:Y:S02]  /*0560*/  LDS R12, [R0+0x2c0] ;  /* 0x0002c000000c7984 */ /* 0x000e240000000800 */
[----:B---3--:R-:W-:Y:S02]  /*0570*/  FFMA R28, R28, R13, R9 ;  /* 0x0000000d1c1c7223 */ /* 0x008fe40000000009 */
[----:B------:R-:W-:Y:S04]  /*0580*/  LDS R13, [R0+0x300] ;  /* 0x00030000000d7984 */ /* 0x000fe80000000800 */
[----:B------:R-:W1:Y:S01]  /*0590*/  LDS.128 R8, [R7+0x30] ;  /* 0x0000300007087984 */ /* 0x000e620000000c00 */
[----:B--2---:R-:W-:Y:S01]  /*05a0*/  FFMA R21, R21, R14, R28 ;  /* 0x0000000e15157223 */ /* 0x004fe2000000001c */
[----:B------:R-:W-:-:S04]  /*05b0*/  IADD3 R23, PT, PT, R19, -0x10, RZ ;  /* 0xfffffff013177810 */ /* 0x000fc80007ffe0ff */
[----:B------:R-:W-:-:S04]  /*05c0*/  IADD3 R14, P0, PT, R16, R23, RZ ;  /* 0x00000017100e7210 */ /* 0x000fc80007f1e0ff */
[----:B------:R-:W-:Y:S02]  /*05d0*/  LEA.HI.X.SX32 R23, R23, R2, 0x1, P0 ;  /* 0x0000000217177211 */ /* 0x000fe400000f0eff */
[----:B------:R-:W-:-:S04]  /*05e0*/  LEA R28, P0, R14, UR8, 0x2 ;  /* 0x000000080e1c7c11 */ /* 0x000fc8000f8010ff */
[----:B------:R-:W-:Y:S01]  /*05f0*/  LEA.HI.X R29, R14, UR9, R23, 0x2, P0 ;  /* 0x000000090e1d7c11 */ /* 0x000fe200080f1417 */
[----:B0-----:R-:W-:Y:S02]  /*0600*/  FFMA R15, R12, R15, R21 ;  /* 0x0000000f0c0f7223 */ /* 0x001fe40000000015 */
[----:B------:R-:W0:Y:S02]  /*0610*/  LDS R21, [R0+0x380] ;  /* 0x0003800000157984 */ /* 0x000e240000000800 */
[----:B-1----:R-:W-:Y:S02]  /*0620*/  FFMA R15, R8, R13, R15 ;  /* 0x0000000d080f7223 */ /* 0x002fe4000000000f */
[----:B------:R-:W1:Y:S01]  /*0630*/  LDS R8, [R0+0x3c0] ;  /* 0x0003c00000087984 */ /* 0x000e620000000800 */
[----:B------:R-:W-:Y:S01]  /*0640*/  BAR.SYNC.DEFER_BLOCKING 0x0 ;  /* 0x0000000000007b1d */ /* 0x000fe20000010000 */
[----:B------:R-:W-:-:S04]  /*0650*/  IADD3 R14, P0, PT, R5, R26, RZ ;  /* 0x0000001a050e7210 */ /* 0x000fc80007f1e0ff */
[----:B------:R-:W-:Y:S02]  /*0660*/  LEA.HI.X.SX32 R13, R26, R3, 0x1, P0 ;  /* 0x000000031a0d7211 */ /* 0x000fe400000f0eff */
[----:B------:R-:W-:-:S04]  /*0670*/  LEA R12, P0, R14, UR10, 0x2 ;  /* 0x0000000a0e0c7c11 */ /* 0x000fc8000f8010ff */
[----:B------:R-:W-:Y:S01]  /*0680*/  LEA.HI.X R13, R14, UR11, R13, 0x2, P0 ;  /* 0x0000000b0e0d7c11 */ /* 0x000fe200080f140d */
[----:B------:R-:W2:Y:S04]  /*0690*/  LDG.E R29, desc[UR12][R28.64] ;  /* 0x0000000c1c1d7981 */ /* 0x000ea8000c1e1900 */
[----:B------:R-:W3:Y:S01]  /*06a0*/  LDG.E R27, desc[UR12][R12.64] ;  /* 0x0000000c0c1b7981 */ /* 0x000ee2000c1e1900 */
[----:B------:R-:W-:-:S04]  /*06b0*/  FFMA R9, R25, R9, R15 ;  /* 0x0000000919097223 */ /* 0x000fc8000000000f */
[----:B0-----:R-:W-:-:S04]  /*06c0*/  FFMA R9, R21, R10, R9 ;  /* 0x0000000a15097223 */ /* 0x001fc80000000009 */
[----:B-1----:R-:W-:Y:S01]  /*06d0*/  FFMA R9, R8, R11, R9 ;  /* 0x0000000b08097223 */ /* 0x002fe20000000009 */
[----:B--2---:R-:W-:Y:S04]  /*06e0*/  STS [R6], R29 ;  /* 0x0000001d06007388 */ /* 0x004fe80000000800 */
[----:B---3--:R-:W-:Y:S01]  /*06f0*/  STS [R4], R27 ;  /* 0x0000001b04007388 */ /* 0x008fe20000000800 */
[----:B------:R-:W-:Y:S06]  /*0700*/  BAR.SYNC.DEFER_BLOCKING 0x0 ;  /* 0x0000000000007b1d */ /* 0x000fec0000010000 */
[----:B------:R-:W-:Y:S04]  /*0710*/  LDS R23, [R0] ;  /* 0x0000000000177984 */ /* 0x000fe80000000800 */
[----:B------:R-:W0:Y:S04]  /*0720*/  LDS.128 R12, [R7] ;  /* 0x00000000070c7984 */ /* 0x000e280000000c00 */
[----:B------:R-:W1:Y:S04]  /*0730*/  LDS R28, [R0+0x40] ;  /* 0x00004000001c7984 */ /* 0x000e680000000800 */
[----:B------:R-:W2:Y:S04]  /*0740*/  LDS R21, [R0+0x80] ;  /* 0x0000800000157984 */ /* 0x000ea80000000800 */
[----:B------:R-:W-:Y:S01]  /*0750*/  LDS R25, [R0+0x340] ;  /* 0x0003400000197984 */ /* 0x000fe20000000800 */
[----:B0-----:R-:W-:-:S03]  /*0760*/  FFMA R9, R12, R23, R9 ;  /* 0x000000170c097223 */ /* 0x001fc60000000009 */
[----:B------:R-:W0:Y:S01]  /*0770*/  LDS R12, [R0+0xc0] ;  /* 0x0000c000000c7984 */ /* 0x000e220000000800 */
[----:B-1----:R-:W-:-:S03]  /*0780*/  FFMA R13, R28, R13, R9 ;  /* 0x0000000d1c0d7223 */ /* 0x002fc60000000009 */
[----:B------:R-:W-:Y:S04]  /*0790*/  LDS R23, [R0+0x100] ;  /* 0x0001000000177984 */ /* 0x000fe80000000800 */
[----:B------:R-:W1:Y:S04]  /*07a0*/  LDS.128 R8, [R7+0x10] ;  /* 0x0000100007087984 */ /* 0x000e680000000c00 */
[----:B------:R-:W3:Y:S01]  /*07b0*/  LDS R28, [R0+0x140] ;  /* 0x00014000001c7984 */ /* 0x000ee20000000800 */
[----:B--2---:R-:W-:-:S03]  /*07c0*/  FFMA R13, R21, R14, R13 ;  /* 0x0000000e150d7223 */ /* 0x004fc6000000000d */
[----:B------:R-:W2:Y:S01]  /*07d0*/  LDS R21, [R0+0x180] ;  /* 0x0001800000157984 */ /* 0x000ea20000000800 */
[----:B0-----:R-:W-:-:S04]  /*07e0*/  FFMA R13, R12, R15, R13 ;  /* 0x0000000f0c0d7223 */ /* 0x001fc8000000000d */
[----:B-1----:R-:W-:Y:S02]  /*07f0*/  FFMA R13, R8, R23, R13 ;  /* 0x00000017080d7223 */ /* 0x002fe4000000000d */
[----:B------:R-:W0:Y:S02]  /*0800*/  LDS R8, [R0+0x1c0] ;  /* 0x0001c00000087984 */ /* 0x000e240000000800 */
[----:B---3--:R-:W-:Y:S02]  /*0810*/  FFMA R9, R28, R9, R13 ;  /* 0x000000091c097223 */ /* 0x008fe4000000000d */
        /* <DEDUP_REMOVED lines=10> */
[----:B------:R-:W1:Y:S01]  /*08c0*/  LDS.128 R8, [R7+0x30] ;  /* 0x0000300007087984 */ /* 0x000e620000000c00 */
[----:B--2---:R-:W-:Y:S01]  /*08d0*/  FFMA R21, R21, R14, R28 ;  /* 0x0000000e15157223 */ /* 0x004fe2000000001c */
[----:B------:R-:W-:-:S04]  /*08e0*/  IADD3 R14, P0, PT, R16, R19, RZ ;  /* 0x00000013100e7210 */ /* 0x000fc80007f1e0ff */
[----:B------:R-:W-:Y:S02]  /*08f0*/  LEA.HI.X.SX32 R23, R19, R2, 0x1, P0 ;  /* 0x0000000213177211 */ /* 0x000fe400000f0eff */
[----:B------:R-:W-:-:S04]  /*0900*/  LEA R28, P0, R14, UR8, 0x2 ;  /* 0x000000080e1c7c11 */ /* 0x000fc8000f8010ff */
[----:B------:R-:W-:Y:S02]  /*0910*/  LEA.HI.X R29, R14, UR9, R23, 0x2, P0 ;  /* 0x000000090e1d7c11 */ /* 0x000fe400080f1417 */
[----:B------:R-:W-:Y:S01]  /*0920*/  IADD3 R14, P0, PT, R5, R24, RZ ;  /* 0x00000018050e7210 */ /* 0x000fe20007f1e0ff */
[----:B0-----:R-:W-:Y:S02]  /*0930*/  FFMA R15, R12, R15, R21 ;  /* 0x0000000f0c0f7223 */ /* 0x001fe40000000015 */
[----:B------:R-:W0:Y:S02]  /*0940*/  LDS R21, [R0+0x380] ;  /* 0x0003800000157984 */ /* 0x000e240000000800 */
[----:B-1----:R-:W-:Y:S02]  /*0950*/  FFMA R15, R8, R13, R15 ;  /* 0x0000000d080f7223 */ /* 0x002fe4000000000f */
[----:B------:R-:W1:Y:S01]  /*0960*/  LDS R8, [R0+0x3c0] ;  /* 0x0003c00000087984 */ /* 0x000e620000000800 */
[----:B------:R-:W-:Y:S01]  /*0970*/  BAR.SYNC.DEFER_BLOCKING 0x0 ;  /* 0x0000000000007b1d */ /* 0x000fe20000010000 */
[----:B------:R-:W-:-:S02]  /*0980*/  LEA.HI.X.SX32 R13, R24, R3, 0x1, P0 ;  /* 0x00000003180d7211 */ /* 0x000fc400000f0eff */
        /* <DEDUP_REMOVED lines=39> */
[----:B------:R-:W-:-:S04]  /*0c00*/  IADD3 R21, PT, PT, R19, 0x10, RZ ;  /* 0x0000001013157810 */ /* 0x000fc80007ffe0ff */
[----:B------:R-:W-:-:S04]  /*0c10*/  IADD3 R14, P0, PT, R16, R21, RZ ;  /* 0x00000015100e7210 */ /* 0x000fc80007f1e0ff */
[----:B------:R-:W-:Y:S02]  /*0c20*/  LEA.HI.X.SX32 R21, R21, R2, 0x1, P0 ;  /* 0x0000000215157211 */ /* 0x000fe400000f0eff */
[----:B------:R-:W-:-:S04]  /*0c30*/  LEA R28, P0, R14, UR8, 0x2 ;  /* 0x000000080e1c7c11 */ /* 0x000fc8000f8010ff */
[----:B------:R-:W-:Y:S02]  /*0c40*/  LEA.HI.X R29, R14, UR9, R21, 0x2, P0 ;  /* 0x000000090e1d7c11 */ /* 0x000fe400080f1415 */
[----:B------:R-:W2:Y:S01]  /*0c50*/  LDS R21, [R0+0x380] ;  /* 0x0003800000157984 */ /* 0x000ea20000000800 */
[----:B0-----:R-:W-:-:S04]  /*0c60*/  FFMA R15, R12, R15, R23 ;  /* 0x0000000f0c0f7223 */ /* 0x001fc80000000017 */
[----:B-1----:R-:W-:Y:S02]  /*0c70*/  FFMA R15, R8, R13, R15 ;  /* 0x0000000d080f7223 */ /* 0x002fe4000000000f */
[----:B------:R-:W0:Y:S01]  /*0c80*/  LDS R8, [R0+0x3c0] ;  /* 0x0003c00000087984 */ /* 0x000e220000000800 */
[----:B------:R-:W-:Y:S01]  /*0c90*/  BAR.SYNC.DEFER_BLOCKING 0x0 ;  /* 0x0000000000007b1d */ /* 0x000fe20000010000 */
[----:B------:R-:W-:-:S04]  /*0ca0*/  IADD3 R14, P0, PT, R5, R22, RZ ;  /* 0x00000016050e7210 */ /* 0x000fc80007f1e0ff */
[----:B------:R-:W-:Y:S02]  /*0cb0*/  LEA.HI.X.SX32 R13, R22, R3, 0x1, P0 ;  /* 0x00000003160d7211 */ /* 0x000fe400000f0eff */
[----:B------:R-:W-:-:S04]  /*0cc0*/  LEA R12, P0, R14, UR10, 0x2 ;  /* 0x0000000a0e0c7c11 */ /* 0x000fc8000f8010ff */
[----:B------:R-:W-:Y:S01]  /*0cd0*/  LEA.HI.X R13, R14, UR11, R13, 0x2, P0 ;  /* 0x0000000b0e0d7c11 */ /* 0x000fe200080f140d */
[----:B------:R-:W3:Y:S04]  /*0ce0*/  LDG.E R29, desc[UR12][R28.64] ;  /* 0x0000000c1c1d7981 */ /* 0x000ee8000c1e1900 */
[----:B------:R-:W4:Y:S01]  /*0cf0*/  LDG.E R27, desc[UR12][R12.64] ;  /* 0x0000000c0c1b7981 */ /* 0x000f22000c1e1900 */
[----:B------:R-:W-:-:S04]  /*0d00*/  FFMA R9, R25, R9, R15 ;  /* 0x0000000919097223 */ /* 0x000fc8000000000f */
[----:B--2---:R-:W-:-:S04]  /*0d10*/  FFMA R9, R21, R10, R9 ;  /* 0x0000000a15097223 */ /* 0x004fc80000000009 */
[----:B0-----:R-:W-:Y:S01]  /*0d20*/  FFMA R9, R8, R11, R9 ;  /* 0x0000000b08097223 */ /* 0x001fe20000000009 */
[----:B------:R-:W-:-:S04]  /*0d30*/  UIADD3 UR7, UPT, UPT, UR7, 0x4, URZ ;  /* 0x0000000407077890 */ /* 0x000fc8000fffe0ff */
[----:B------:R-:W-:Y:S01]  /*0d40*/  UISETP.NE.AND UP0, UPT, UR7, URZ, UPT ;  /* 0x000000ff0700728c */ /* 0x000fe2000bf05270 */
[C---:B------:R-:W-:Y:S02]  /*0d50*/  LEA R20, R18.reuse, R20, 0x6 ;  /* 0x0000001412147211 */ /* 0x040fe400078e30ff */
[C---:B------:R-:W-:Y:S02]  /*0d60*/  LEA R26, R18.reuse, R26, 0x6 ;  /* 0x0000001a121a7211 */ /* 0x040fe400078e30ff */
[C---:B------:R-:W-:Y:S02]  /*0d70*/  LEA R24, R18.reuse, R24, 0x6 ;  /* 0x0000001812187211 */ /* 0x040fe400078e30ff */
[----:B------:R-:W-:Y:S02]  /*0d80*/  IADD3 R19, PT, PT, R19, 0x40, RZ ;  /* 0x0000004013137810 */ /* 0x000fe40007ffe0ff */
[----:B------:R-:W-:Y:S01]  /*0d90*/  LEA R22, R18, R22, 0x6 ;  /* 0x0000001612167211 */ /* 0x000fe200078e30ff */
[----:B---3--:R-:W-:Y:S04]  /*0da0*/  STS [R6], R29 ;  /* 0x0000001d06007388 */ /* 0x008fe80000000800 */
[----:B----4-:R-:W-:Y:S01]  /*0db0*/  STS [R4], R27 ;  /* 0x0000001b04007388 */ /* 0x010fe20000000800 */
[----:B------:R-:W-:Y:S06]  /*0dc0*/  BAR.SYNC.DEFER_BLOCKING 0x0 ;  /* 0x0000000000007b1d */ /* 0x000fec0000010000 */
[----:B------:R-:W-:Y:S04]  /*0dd0*/  LDS R23, [R0] ;  /* 0x0000000000177984 */ /* 0x000fe80000000800 */
[----:B------:R-:W0:Y:S04]  /*0de0*/  LDS.128 R12, [R7] ;  /* 0x00000000070c7984 */ /* 0x000e280000000c00 */
[----:B------:R-:W1:Y:S04]  /*0df0*/  LDS R28, [R0+0x40] ;  /* 0x00004000001c7984 */ /* 0x000e680000000800 */
[----:B------:R-:W2:Y:S01]  /*0e00*/  LDS R21, [R0+0x80] ;  /* 0x0000800000157984 */ /* 0x000ea20000000800 */
        /* <DEDUP_REMOVED lines=23> */
[----:B--2---:R-:W-:-:S03]  /*0f80*/  FFMA R21, R21, R14, R28 ;  /* 0x0000000e15157223 */ /* 0x004fc6000000001c */
[----:B------:R-:W2:Y:S04]  /*0f90*/  LDS R23, [R0+0x340] ;  /* 0x0003400000177984 */ /* 0x000ea80000000800 */
[----:B------:R-:W3:Y:S04]  /*0fa0*/  LDS R28, [R0+0x380] ;  /* 0x00038000001c7984 */ /* 0x000ee80000000800 */
[----:B------:R-:W4:Y:S01]  /*0fb0*/  LDS R14, [R0+0x3c0] ;  /* 0x0003c000000e7984 */ /* 0x000f220000000800 */
[----:B0-----:R-:W-:-:S04]  /*0fc0*/  FFMA R15, R12, R15, R21 ;  /* 0x0000000f0c0f7223 */ /* 0x001fc80000000015 */
[----:B-1----:R-:W-:-:S04]  /*0fd0*/  FFMA R8, R8, R13, R15 ;  /* 0x0000000d08087223 */ /* 0x002fc8000000000f */
[----:B--2---:R-:W-:-:S04]  /*0fe0*/  FFMA R9, R23, R9, R8 ;  /* 0x0000000917097223 */ /* 0x004fc80000000008 */
[----:B---3--:R-:W-:-:S04]  /*0ff0*/  FFMA R9, R28, R10, R9 ;  /* 0x0000000a1c097223 */ /* 0x008fc80000000009 */
[----:B----4-:R-:W-:Y:S01]  /*1000*/  FFMA R25, R14, R11, R9 ;  /* 0x0000000b0e197223 */ /* 0x010fe20000000009 */
[----:B------:R-:W-:Y:S06]  /*1010*/  BAR.SYNC.DEFER_BLOCKING 0x0 ;  /* 0x0000000000007b1d */ /* 0x000fec0000010000 */
[----:B------:R-:W-:Y:S05]  /*1020*/  BRA.U UP0, `(.L_x_2) ;  /* 0xfffffff100b47547 */ /* 0x000fea000b83ffff */
[----:B------:R-:W-:-:S06]  /*1030*/  ULOP3.LUT UR6, UR5, 0x7fffffc, URZ, 0xc0, !UPT ;  /* 0x07fffffc05067892 */ /* 0x000fcc000f8ec0ff */
[----:B------:R-:W-:-:S07]  /*1040*/  MOV R20, UR6 ;  /* 0x0000000600147c02 */ /* 0x000fce0008000f00 */
.L_x_1:
[----:B------:R-:W-:-:S04]  /*1050*/  ULOP3.LUT UR7, UR5, 0x3, URZ, 0xc0, !UPT ;  /* 0x0000000305077892 */ /* 0x000fc8000f8ec0ff */
[----:B------:R-:W-:-:S09]  /*1060*/  UISETP.NE.AND UP0, UPT, UR7, URZ, UPT ;  /* 0x000000ff0700728c */ /* 0x000fd2000bf05270 */
[----:B------:R-:W-:Y:S05]  /*1070*/  BRA.U !UP0, `(.L_x_0) ;  /* 0x0000000908a87547 */ /* 0x000fea000b800000 */
[----:B------:R-:W0:Y:S01]  /*1080*/  LDC R19, c[0x0][0x388] ;  /* 0x0000e200ff137b82 */ /* 0x000e220000000800 */
[----:B------:R-:W1:Y:S01]  /*1090*/  LDCU UR6, c[0x0][0x3a0] ;  /* 0x00007400ff0677ac */ /* 0x000e620008000800 */
[----:B------:R-:W-:Y:S02]  /*10a0*/  UISETP.NE.AND UP0, UPT, UR7, 0x1, UPT ;  /* 0x000000010700788c */ /* 0x000fe4000bf05270 */
[----:B------:R-:W-:-:S04]  /*10b0*/  ULOP3.LUT UR5, UR5, 0x1, URZ, 0xc0, !UPT ;  /* 0x0000000105057892 */ /* 0x000fc8000f8ec0ff */
[----:B------:R-:W-:Y:S02]  /*10c0*/  UISETP.NE.U32.AND UP1, UPT, UR5, 0x1, UPT ;  /* 0x000000010500788c */ /* 0x000fe4000bf25070 */
[----:B-1----:R-:W-:Y:S01]  /*10d0*/  USHF.L.U32 UR6, UR6, 0x4, URZ ;  /* 0x0000000406067899 */ /* 0x002fe200080006ff */
[----:B0-----:R-:W-:Y:S01]  /*10e0*/  IMAD R19, R19, UR4, RZ ;  /* 0x0000000413137c24 */ /* 0x001fe2000f8e02ff */
[----:B------:R-:W-:Y:S10]  /*10f0*/  BRA.U !UP0, `(.L_x_3) ;  /* 0x0000000508ac7547 */ /* 0x000ff4000b800000 */
[----:B------:R-:W0:Y:S01]  /*1100*/  LDCU.64 UR8, c[0x0][0x390] ;  /* 0x00007200ff0877ac */ /* 0x000e220008000a00 */
[C---:B------:R-:W-:Y:S01]  /*1110*/  LEA R21, R20.reuse, R19, 0x4 ;  /* 0x0000001314157211 */ /* 0x040fe200078e20ff */
[----:B------:R-:W-:Y:S01]  /*1120*/  IMAD R18, R20, UR6, R17 ;  /* 0x0000000614127c24 */ /* 0x000fe2000f8e0211 */
[----:B------:R-:W1:Y:S02]  /*1130*/  LDCU.64 UR10, c[0x0][0x3a8] ;  /* 0x00007500ff0a77ac */ /* 0x000e640008000a00 */
[----:B------:R-:W-:Y:S02]  /*1140*/  IADD3 R11, P1, PT, R16, R21, RZ ;  /* 0x00000015100b7210 */ /* 0x000fe40007f3e0ff */
[----:B------:R-:W-:Y:S02]  /*1150*/  IADD3 R9, P0, PT, R5, R18, RZ ;  /* 0x0000001205097210 */ /* 0x000fe40007f1e0ff */
[----:B------:R-:W-:Y:S02]  /*1160*/  LEA.HI.X.SX32 R14, R21, R2, 0x1, P1 ;  /* 0x00000002150e7211 */ /* 0x000fe400008f0eff */
[----:B------:R-:W-:-:S02]  /*1170*/  LEA.HI.X.SX32 R12, R18, R3, 0x1, P0 ;  /* 0x00000003120c7211 */ /* 0x000fc400000f0eff */
[----:B0-----:R-:W-:Y:S02]  /*1180*/  LEA R10, P1, R11, UR8, 0x2 ;  /* 0x000000080b0a7c11 */ /* 0x001fe4000f8210ff */
[----:B-1----:R-:W-:Y:S02]  /*1190*/  LEA R8, P0, R9, UR10, 0x2 ;  /* 0x0000000a09087c11 */ /* 0x002fe4000f8010ff */
[----:B------:R-:W-:Y:S02]  /*11a0*/  LEA.HI.X R11, R11, UR9, R14, 0x2, P1 ;  /* 0x000000090b0b7c11 */ /* 0x000fe400088f140e */
[----:B------:R-:W-:-:S03]  /*11b0*/  LEA.HI.X R9, R9, UR11, R12, 0x2, P0 ;  /* 0x0000000b09097c11 */ /* 0x000fc600080f140c */
[----:B------:R-:W2:Y:S04]  /*11c0*/  LDG.E R27, desc[UR12][R10.64] ;  /* 0x0000000c0a1b7981 */ /* 0x000ea8000c1e1900 */
[----:B------:R-:W3:Y:S01]  /*11d0*/  LDG.E R29, desc[UR12][R8.64] ;  /* 0x0000000c081d7981 */ /* 0x000ee2000c1e1900 */
[----:B------:R-:W-:-:S03]  /*11e0*/  IADD3 R21, PT, PT, R21, 0x10, RZ ;  /* 0x0000001015157810 */ /* 0x000fc60007ffe0ff */
[----:B--2---:R-:W-:Y:S04]  /*11f0*/  STS [R6], R27 ;  /* 0x0000001b06007388 */ /* 0x004fe80000000800 */
[----:B---3--:R-:W-:Y:S01]  /*1200*/  STS [R4], R29 ;  /* 0x0000001d04007388 */ /* 0x008fe20000000800 */
[----:B------:R-:W-:Y:S06]  /*1210*/  BAR.SYNC.DEFER_BLOCKING 0x0 ;  /* 0x0000000000007b1d */ /* 0x000fec0000010000 */
[----:B------:R-:W-:Y:S04]  /*1220*/  LDS R22, [R0] ;  /* 0x0000000000167984 */ /* 0x000fe80000000800 */
[----:B------:R-:W0:Y:S04]  /*1230*/  LDS.128 R12, [R7] ;  /* 0x00000000070c7984 */ /* 0x000e280000000c00 */
[----:B------:R-:W1:Y:S04]  /*1240*/  LDS R26, [R0+0x40] ;  /* 0x00004000001a7984 */ /* 0x000e680000000800 */
[----:B------:R-:W2:Y:S04]  /*1250*/  LDS R23, [R0+0x80] ;  /* 0x0000800000177984 */ /* 0x000ea80000000800 */
[----:B------:R-:W3:Y:S04]  /*1260*/  LDS R24, [R0+0xc0] ;  /* 0x0000c00000187984 */ /* 0x000ee80000000800 */
[----:B------:R-:W-:Y:S04]  /*1270*/  LDS.128 R8, [R7+0x10] ;  /* 0x0000100007087984 */ /* 0x000fe80000000c00 */
[----:B------:R-:W-:Y:S01]  /*1280*/  LDS R29, [R0+0x300] ;  /* 0x00030000001d7984 */ /* 0x000fe20000000800 */
[----:B0-----:R-:W-:-:S03]  /*1290*/  FFMA R12, R12, R22, R25 ;  /* 0x000000160c0c7223 */ /* 0x001fc60000000019 */
[----:B------:R-:W0:Y:S01]  /*12a0*/  LDS R25, [R0+0x100] ;  /* 0x0001000000197984 */ /* 0x000e220000000800 */
[----:B-1----:R-:W-:-:S03]  /*12b0*/  FFMA R12, R26, R13, R12 ;  /* 0x0000000d1a0c7223 */ /* 0x002fc6000000000c */
[----:B------:R-:W1:Y:S01]  /*12c0*/  LDS R22, [R0+0x140] ;  /* 0x0001400000167984 */ /* 0x000e620000000800 */
[----:B--2---:R-:W-:-:S03]  /*12d0*/  FFMA R13, R23, R14, R12 ;  /* 0x0000000e170d7223 */ /* 0x004fc6000000000c */
[----:B------:R-:W2:Y:S01]  /*12e0*/  LDS R23, [R0+0x180] ;  /* 0x0001800000177984 */ /* 0x000ea20000000800 */
[----:B---3--:R-:W-:-:S03]  /*12f0*/  FFMA R13, R24, R15, R13 ;  /* 0x0000000f180d7223 */ /* 0x008fc6000000000d */
[----:B------:R-:W3:Y:S04]  /*1300*/  LDS R24, [R0+0x1c0] ;  /* 0x0001c00000187984 */ /* 0x000ee80000000800 */
[----:B------:R-:W-:Y:S01]  /*1310*/  LDS R26, [R0+0x340] ;  /* 0x00034000001a7984 */ /* 0x000fe20000000800 */
[----:B0-----:R-:W-:-:S03]  /*1320*/  FFMA R27, R8, R25, R13 ;  /* 0x00000019081b7223 */ /* 0x001fc6000000000d */
[----:B------:R-:W-:Y:S01]  /*1330*/  LDS R25, [R0+0x200] ;  /* 0x0002000000197984 */ /* 0x000fe20000000800 */
[----:B-1----:R-:W-:-:S03]  /*1340*/  FFMA R22, R22, R9, R27 ;  /* 0x0000000916167223 */ /* 0x002fc6000000001b */
[----:B------:R-:W0:Y:S01]  /*1350*/  LDS.128 R12, [R7+0x20] ;  /* 0x00002000070c7984 */ /* 0x000e220000000c00 */
[----:B--2---:R-:W-:Y:S01]  /*1360*/  FFMA R23, R23, R10, R22 ;  /* 0x0000000a17177223 */ /* 0x004fe20000000016 */
[----:B------:R-:W-:Y:S02]  /*1370*/  IADD3 R10, P0, PT, R16, R21, RZ ;  /* 0x00000015100a7210 */ /* 0x000fe40007f1e0ff */
[----:B------:R-:W1:Y:S01]  /*1380*/  LDS R8, [R0+0x240] ;  /* 0x0002400000087984 */ /* 0x000e620000000800 */
[----:B---3--:R-:W-:Y:S01]  /*1390*/  FFMA R11, R24, R11, R23 ;  /* 0x0000000b180b7223 */ /* 0x008fe20000000017 */
[----:B------:R-:W-:Y:S02]  /*13a0*/  LEA.HI.X.SX32 R21, R21, R2, 0x1, P0 ;  /* 0x0000000215157211 */ /* 0x000fe400000f0eff */
[----:B------:R-:W2:Y:S01]  /*13b0*/  LDS R9, [R0+0x280] ;  /* 0x0002800000097984 */ /* 0x000ea20000000800 */
[----:B------:R-:W-:-:S03]  /*13c0*/  LEA R22, P0, R10, UR8, 0x2 ;  /* 0x000000080a167c11 */ /* 0x000fc6000f8010ff */
[----:B------:R-:W-:Y:S01]  /*13d0*/  LDS R27, [R0+0x380] ;  /* 0x00038000001b7984 */ /* 0x000fe20000000800 */
[----:B------:R-:W-:Y:S01]  /*13e0*/  LEA.HI.X R23, R10, UR9, R21, 0x2, P0 ;  /* 0x000000090a177c11 */ /* 0x000fe200080f1415 */
[----:B0-----:R-:W-:Y:S01]  /*13f0*/  FFMA R11, R12, R25, R11 ;  /* 0x000000190c0b7223 */ /* 0x001fe2000000000b */
[----:B------:R-:W-:Y:S02]  /*1400*/  IADD3 R12, PT, PT, R18, UR6, RZ ;  /* 0x00000006120c7c10 */ /* 0x000fe4000fffe0ff */
[----:B------:R-:W-:Y:S01]  /*1410*/  LDS R18, [R0+0x3c0] ;  /* 0x0003c00000127984 */ /* 0x000fe20000000800 */
[----:B-1----:R-:W-:-:S03]  /*1420*/  FFMA R8, R8, R13, R11 ;  /* 0x0000000d08087223 */ /* 0x002fc6000000000b */
[----:B------:R-:W0:Y:S01]  /*1430*/  LDS R13, [R0+0x2c0] ;  /* 0x0002c000000d7984 */ /* 0x000e220000000800 */
[----:B--2---:R-:W-:-:S03]  /*1440*/  FFMA R14, R9, R14, R8 ;  /* 0x0000000e090e7223 */ /* 0x004fc60000000008 */
[----:B------:R-:W1:Y:S01]  /*1450*/  LDS.128 R8, [R7+0x30] ;  /* 0x0000300007087984 */ /* 0x000e620000000c00 */
[----:B------:R-:W-:Y:S01]  /*1460*/  BAR.SYNC.DEFER_BLOCKING 0x0 ;  /* 0x0000000000007b1d */ /* 0x000fe20000010000 */
[----:B------:R-:W-:-:S04]  /*1470*/  IADD3 R21, P0, PT, R5, R12, RZ ;  /* 0x0000000c05157210 */ /* 0x000fc80007f1e0ff */
[----:B------:R-:W-:Y:S02]  /*1480*/  LEA.HI.X.SX32 R12, R12, R3, 0x1, P0 ;  /* 0x000000030c0c7211 */ /* 0x000fe400000f0eff */
[----:B------:R-:W-:-:S04]  /*1490*/  LEA R24, P0, R21, UR10, 0x2 ;  /* 0x0000000a15187c11 */ /* 0x000fc8000f8010ff */
[----:B------:R-:W-:Y:S01]  /*14a0*/  LEA.HI.X R25, R21, UR11, R12, 0x2, P0 ;  /* 0x0000000b15197c11 */ /* 0x000fe200080f140c */
[----:B------:R-:W2:Y:S05]  /*14b0*/  LDG.E R23, desc[UR12][R22.64] ;  /* 0x0000000c16177981 */ /* 0x000eaa000c1e1900 */
[----:B------:R-:W3:Y:S01]  /*14c0*/  LDG.E R25, desc[UR12][R24.64] ;  /* 0x0000000c18197981 */ /* 0x000ee2000c1e1900 */
[----:B------:R-:W-:Y:S01]  /*14d0*/  IADD3 R20, PT, PT, R20, 0x2, RZ ;  /* 0x0000000214147810 */ /* 0x000fe20007ffe0ff */
[----:B0-----:R-:W-:-:S04]  /*14e0*/  FFMA R28, R13, R15, R14 ;  /* 0x0000000f0d1c7223 */ /* 0x001fc8000000000e */
[----:B-1----:R-:W-:-:S04]  /*14f0*/  FFMA R29, R8, R29, R28 ;  /* 0x0000001d081d7223 */ /* 0x002fc8000000001c */
[----:B------:R-:W-:-:S04]  /*1500*/  FFMA R26, R26, R9, R29 ;  /* 0x000000091a1a7223 */ /* 0x000fc8000000001d */
[----:B------:R-:W-:-:S04]  /*1510*/  FFMA R27, R27, R10, R26 ;  /* 0x0000000a1b1b7223 */ /* 0x000fc8000000001a */
[----:B------:R-:W-:Y:S01]  /*1520*/  FFMA R27, R18, R11, R27 ;  /* 0x0000000b121b7223 */ /* 0x000fe2000000001b */
        /* <DEDUP_REMOVED lines=8> */
[----:B------:R-:W-:Y:S04]  /*15b0*/  LDS R25, [R0+0x100] ;  /* 0x0001000000197984 */ /* 0x000fe80000000800 */
[----:B------:R-:W4:Y:S04]  /*15c0*/  LDS.128 R8, [R7+0x10] ;  /* 0x0000100007087984 */ /* 0x000f280000000c00 */
[----:B------:R-:W5:Y:S04]  /*15d0*/  LDS R18, [R0+0x140] ;  /* 0x0001400000127984 */ /* 0x000f680000000800 */
[----:B------:R-:W-:Y:S01]  /*15e0*/  LDS R24, [R0+0x240] ;  /* 0x0002400000187984 */ /* 0x000fe20000000800 */
[----:B0-----:R-:W-:-:S03]  /*15f0*/  FFMA R27, R12, R21, R27 ;  /* 0x000000150c1b7223 */ /* 0x001fc6000000001b */
[----:B------:R-:W0:Y:S01]  /*1600*/  LDS R21, [R0+0x180] ;  /* 0x0001800000157984 */ /* 0x000e220000000800 */
[----:B-1----:R-:W-:-:S03]  /*1610*/  FFMA R12, R22, R13, R27 ;  /* 0x0000000d160c7223 */ /* 0x002fc6000000001b */
[----:B------:R-:W1:Y:S01]  /*1620*/  LDS R22, [R0+0x1c0] ;  /* 0x0001c00000167984 */ /* 0x000e620000000800 */
[----:B--2---:R-:W-:-:S04]  /*1630*/  FFMA R23, R23, R14, R12 ;  /* 0x0000000e17177223 */ /* 0x004fc8000000000c */
[----:B---3--:R-:W-:Y:S02]  /*1640*/  FFMA R27, R28, R15, R23 ;  /* 0x0000000f1c1b7223 */ /* 0x008fe40000000017 */
[----:B------:R-:W-:Y:S04]  /*1650*/  LDS R23, [R0+0x200] ;  /* 0x0002000000177984 */ /* 0x000fe80000000800 */
[----:B------:R-:W2:Y:S01]  /*1660*/  LDS.128 R12, [R7+0x20] ;  /* 0x00002000070c7984 */ /* 0x000ea20000000c00 */
[----:B----4-:R-:W-:-:S04]  /*1670*/  FFMA R25, R8, R25, R27 ;  /* 0x0000001908197223 */ /* 0x010fc8000000001b */
[----:B-----5:R-:W-:Y:S02]  /*1680*/  FFMA R18, R18, R9, R25 ;  /* 0x0000000912127223 */ /* 0x020fe40000000019 */
[----:B------:R-:W3:Y:S02]  /*1690*/  LDS R25, [R0+0x280] ;  /* 0x0002800000197984 */ /* 0x000ee40000000800 */
[----:B0-----:R-:W-:Y:S02]  /*16a0*/  FFMA R21, R21, R10, R18 ;  /* 0x0000000a15157223 */ /* 0x001fe40000000012 */
[----:B------:R-:W0:Y:S02]  /*16b0*/  LDS R18, [R0+0x2c0] ;  /* 0x0002c00000127984 */ /* 0x000e240000000800 */
[----:B-1----:R-:W-:Y:S02]  /*16c0*/  FFMA R27, R22, R11, R21 ;  /* 0x0000000b161b7223 */ /* 0x002fe40000000015 */
[----:B------:R-:W-:Y:S04]  /*16d0*/  LDS R21, [R0+0x300] ;  /* 0x0003000000157984 */ /* 0x000fe80000000800 */
[----:B------:R-:W1:Y:S04]  /*16e0*/  LDS.128 R8, [R7+0x30] ;  /* 0x0000300007087984 */ /* 0x000e680000000c00 */
[----:B------:R-:W4:Y:S01]  /*16f0*/  LDS R22, [R0+0x340] ;  /* 0x0003400000167984 */ /* 0x000f220000000800 */
[----:B--2---:R-:W-:-:S03]  /*1700*/  FFMA R27, R12, R23, R27 ;  /* 0x000000170c1b7223 */ /* 0x004fc6000000001b */
[----:B------:R-:W2:Y:S01]  /*1710*/  LDS R23, [R0+0x380] ;  /* 0x0003800000177984 */ /* 0x000ea20000000800 */
[----:B------:R-:W-:-:S03]  /*1720*/  FFMA R24, R24, R13, R27 ;  /* 0x0000000d18187223 */ /* 0x000fc6000000001b */
[----:B------:R-:W5:Y:S01]  /*1730*/  LDS R12, [R0+0x3c0] ;  /* 0x0003c000000c7984 */ /* 0x000f620000000800 */
[----:B---3--:R-:W-:-:S04]  /*1740*/  FFMA R25, R25, R14, R24 ;  /* 0x0000000e19197223 */ /* 0x008fc80000000018 */
[----:B0-----:R-:W-:-:S04]  /*1750*/  FFMA R15, R18, R15, R25 ;  /* 0x0000000f120f7223 */ /* 0x001fc80000000019 */
[----:B-1----:R-:W-:-:S04]  /*1760*/  FFMA R15, R8, R21, R15 ;  /* 0x00000015080f7223 */ /* 0x002fc8000000000f */
[----:B----4-:R-:W-:-:S04]  /*1770*/  FFMA R22, R22, R9, R15 ;  /* 0x0000000916167223 */ /* 0x010fc8000000000f */
[----:B--2---:R-:W-:-:S04]  /*1780*/  FFMA R23, R23, R10, R22 ;  /* 0x0000000a17177223 */ /* 0x004fc80000000016 */
[----:B-----5:R-:W-:Y:S01]  /*1790*/  FFMA R25, R12, R11, R23 ;  /* 0x0000000b0c197223 */ /* 0x020fe20000000017 */
[----:B------:R-:W-:Y:S06]  /*17a0*/  BAR.SYNC.DEFER_BLOCKING 0x0 ;  /* 0x0000000000007b1d */ /* 0x000fec0000010000 */
.L_x_3:
[----:B------:R-:W-:Y:S05]  /*17b0*/  BRA.U UP1, `(.L_x_0) ;  /* 0x0000000101d87547 */ /* 0x000fea000b800000 */
        /* <DEDUP_REMOVED lines=8> */
[C---:B0-----:R-:W-:Y:S02]  /*1840*/  LEA R12, P0, R16.reuse, UR8, 0x2 ;  /* 0x00000008100c7c11 */ /* 0x041fe4000f8010ff */
[C---:B-1----:R-:W-:Y:S02]  /*1850*/  LEA R18, P1, R5.reuse, UR10, 0x2 ;  /* 0x0000000a05127c11 */ /* 0x042fe4000f8210ff */
[----:B------:R-:W-:Y:S02]  /*1860*/  LEA.HI.X R13, R16, UR9, R19, 0x2, P0 ;  /* 0x00000009100d7c11 */ /* 0x000fe400080f1413 */
[----:B------:R-:W-:-:S03]  /*1870*/  LEA.HI.X R19, R5, UR11, R20, 0x2, P1 ;  /* 0x0000000b05137c11 */ /* 0x000fc600088f1414 */
[----:B------:R-:W2:Y:S04]  /*1880*/  LDG.E R5, desc[UR12][R12.64] ;  /* 0x0000000c0c057981 */ /* 0x000ea8000c1e1900 */
[----:B------:R-:W3:Y:S04]  /*1890*/  LDG.E R21, desc[UR12][R18.64] ;  /* 0x0000000c12157981 */ /* 0x000ee8000c1e1900 */
        /* <DEDUP_REMOVED lines=11> */
[----:B------:R-:W5:Y:S04]  /*1950*/  LDS R19, [R0+0x180] ;  /* 0x0001800000137984 */ /* 0x000f680000000800 */
[----:B------:R-:W5:Y:S04]  /*1960*/  LDS R4, [R0+0x1c0] ;  /* 0x0001c00000047984 */ /* 0x000f680000000800 */
[----:B------:R-:W-:Y:S04]  /*1970*/  LDS R5, [R0+0x200] ;  /* 0x0002000000057984 */ /* 0x000fe80000000800 */
[----:B------:R-:W5:Y:S01]  /*1980*/  LDS.128 R20, [R7+0x20] ;  /* 0x0000200007147984 */ /* 0x000f620000000c00 */
[----:B0-----:R-:W-:-:S03]  /*1990*/  FFMA R8, R8, R24, R25 ;  /* 0x0000001808087223 */ /* 0x001fc60000000019 */
[----:B------:R-:W0:Y:S01]  /*19a0*/  LDS R6, [R0+0x240] ;  /* 0x0002400000067984 */ /* 0x000e220000000800 */
[----:B-1----:R-:W-:-:S03]  /*19b0*/  FFMA R9, R27, R9, R8 ;  /* 0x000000091b097223 */ /* 0x002fc60000000008 */
[----:B------:R-:W1:Y:S01]  /*19c0*/  LDS R25, [R0+0x280] ;  /* 0x0002800000197984 */ /* 0x000e620000000800 */
[----:B--2---:R-:W-:-:S03]  /*19d0*/  FFMA R9, R26, R10, R9 ;  /* 0x0000000a1a097223 */ /* 0x004fc60000000009 */
[----:B------:R-:W2:Y:S01]  /*19e0*/  LDS R18, [R0+0x2c0] ;  /* 0x0002c00000127984 */ /* 0x000ea20000000800 */
[----:B---3--:R-:W-:-:S03]  /*19f0*/  FFMA R29, R16, R11, R9 ;  /* 0x0000000b101d7223 */ /* 0x008fc60000000009 */
[----:B------:R-:W-:Y:S04]  /*1a00*/  LDS R27, [R0+0x300] ;  /* 0x00030000001b7984 */ /* 0x000fe80000000800 */
[----:B------:R-:W3:Y:S01]  /*1a10*/  LDS.128 R8, [R7+0x30] ;  /* 0x0000300007087984 */ /* 0x000ee20000000c00 */
[----:B----4-:R-:W-:-:S03]  /*1a20*/  FFMA R29, R12, R3, R29 ;  /* 0x000000030c1d7223 */ /* 0x010fc6000000001d */
[----:B------:R-:W4:Y:S01]  /*1a30*/  LDS R16, [R0+0x340] ;  /* 0x0003400000107984 */ /* 0x000f220000000800 */
[----:B-----5:R-:W-:-:S03]  /*1a40*/  FFMA R12, R2, R13, R29 ;  /* 0x0000000d020c7223 */ /* 0x020fc6000000001d */
[----:B------:R-:W5:Y:S01]  /*1a50*/  LDS R3, [R0+0x380] ;  /* 0x0003800000037984 */ /* 0x000f620000000800 */
[----:B------:R-:W-:-:S03]  /*1a60*/  FFMA R19, R19, R14, R12 ;  /* 0x0000000e13137223 */ /* 0x000fc6000000000c */
[----:B------:R-:W5:Y:S01]  /*1a70*/  LDS R2, [R0+0x3c0] ;  /* 0x0003c00000027984 */ /* 0x000f620000000800 */
[----:B------:R-:W-:-:S04]  /*1a80*/  FFMA R15, R4, R15, R19 ;  /* 0x0000000f040f7223 */ /* 0x000fc80000000013 */
[----:B------:R-:W-:-:S04]  /*1a90*/  FFMA R5, R20, R5, R15 ;  /* 0x0000000514057223 */ /* 0x000fc8000000000f */
[----:B0-----:R-:W-:-:S04]  /*1aa0*/  FFMA R6, R6, R21, R5 ;  /* 0x0000001506067223 */ /* 0x001fc80000000005 */
[----:B-1----:R-:W-:-:S04]  /*1ab0*/  FFMA R25, R25, R22, R6 ;  /* 0x0000001619197223 */ /* 0x002fc80000000006 */
[----:B--2---:R-:W-:-:S04]  /*1ac0*/  FFMA R23, R18, R23, R25 ;  /* 0x0000001712177223 */ /* 0x004fc80000000019 */
[----:B---3--:R-:W-:-:S04]  /*1ad0*/  FFMA R23, R8, R27, R23 ;  /* 0x0000001b08177223 */ /* 0x008fc80000000017 */
[----:B----4-:R-:W-:-:S04]  /*1ae0*/  FFMA R16, R16, R9, R23 ;  /* 0x0000000910107223 */ /* 0x010fc80000000017 */
[----:B-----5:R-:W-:-:S04]  /*1af0*/  FFMA R3, R3, R10, R16 ;  /* 0x0000000a03037223 */ /* 0x020fc80000000010 */
[----:B------:R-:W-:Y:S01]  /*1b00*/  FFMA R25, R2, R11, R3 ;  /* 0x0000000b02197223 */ /* 0x000fe20000000003 */
[----:B------:R-:W-:Y:S06]  /*1b10*/  BAR.SYNC.DEFER_BLOCKING 0x0 ;  /* 0x0000000000007b1d */ /* 0x000fec0000010000 */
.L_x_0:
[----:B------:R-:W0:Y:S01]  /*1b20*/  S2R R3, SR_TID.Y ;  /* 0x0000000000037919 */ /* 0x000e220000002200 */
[----:B------:R-:W1:Y:S01]  /*1b30*/  LDC R2, c[0x0][0x3b8] ;  /* 0x0000ee00ff027b82 */ /* 0x000e620000000800 */
[----:B------:R-:W2:Y:S01]  /*1b40*/  LDCU.64 UR6, c[0x0][0x3c0] ;  /* 0x00007800ff0677ac */ /* 0x000ea20008000a00 */
[----:B------:R-:W0:Y:S01]  /*1b50*/  S2R R0, SR_TID.X ;  /* 0x0000000000007919 */ /* 0x000e220000002100 */
[----:B-1----:R-:W-:Y:S02]  /*1b60*/  IMAD R17, R2, UR4, R17 ;  /* 0x0000000402117c24 */ /* 0x002fe4000f8e0211 */
[----:B0-----:R-:W-:-:S05]  /*1b70*/  IMAD R0, R3, R2, R0 ;  /* 0x0000000203007224 */ /* 0x001fca00078e0200 */
[----:B------:R-:W-:Y:S02]  /*1b80*/  SHF.R.S32.HI R2, RZ, 0x1f, R0 ;  /* 0x0000001fff027819 */ /* 0x000fe40000011400 */
[----:B------:R-:W-:-:S04]  /*1b90*/  IADD3 R0, P0, PT, R17, R0, RZ ;  /* 0x0000000011007210 */ /* 0x000fc80007f1e0ff */
[----:B------:R-:W-:Y:S02]  /*1ba0*/  LEA.HI.X.SX32 R17, R17, R2, 0x1, P0 ;  /* 0x0000000211117211 */ /* 0x000fe400000f0eff */
[----:B--2---:R-:W-:-:S04]  /*1bb0*/  LEA R2, P0, R0, UR6, 0x2 ;  /* 0x0000000600027c11 */ /* 0x004fc8000f8010ff */
[----:B------:R-:W-:-:S05]  /*1bc0*/  LEA.HI.X R3, R0, UR7, R17, 0x2, P0 ;  /* 0x0000000700037c11 */ /* 0x000fca00080f1411 */
[----:B------:R-:W-:Y:S01]  /*1bd0*/  STG.E desc[UR12][R2.64], R25 ;  /* 0x0000001902007986 */ /* 0x000fe2000c10190c */
[----:B------:R-:W-:Y:S05]  /*1be0*/  EXIT ;  /* 0x000000000000794d */ /* 0x000fea0003800000 */
.L_x_4:
[----:B------:R-:W-:-:S00]  /*1bf0*/  BRA `(.L_x_4) ;  /* 0xfffffffc00fc7947 */ /* 0x000fc0000383ffff */
[----:B------:R-:W-:-:S00]  /*1c00*/  NOP ;  /* 0x0000000000007918 */ /* 0x000fc00000000000 */
[----:B------:R-:W-:-:S00]  /*1c10*/  NOP ;  /* 0x0000000000007918 */ /* 0x000fc00000000000 */
[----:B------:R-:W-:-:S00]  /*1c20*/  NOP ;  /* 0x0000000000007918 */ /* 0x000fc00000000000 */
[----:B------:R-:W-:-:S00]  /*1c30*/  NOP ;  /* 0x0000000000007918 */ /* 0x000fc00000000000 */
[----:B------:R-:W-:-:S00]  /*1c40*/  NOP ;  /* 0x0000000000007918 */ /* 0x000fc00000000000 */
[----:B------:R-:W-:-:S00]  /*1c50*/  NOP ;  /* 0x0000000000007918 */ /* 0x000fc00000000000 */
[----:B------:R-:W-:-:S00]  /*1c60*/  NOP ;  /* 0x0000000000007918 */ /* 0x000fc00000000000 */
[----:B------:R-:W-:-:S00]  /*1c70*/  NOP ;  /* 0x0000000000007918 */ /* 0x000fc00000000000 */
.L_x_5:


//--------------------- .nv.shared._Z16CalcMatMulKernel6MatrixS_S_ --------------------------
	.section	.nv.shared._Z16CalcMatMulKernel6MatrixS_S_,"aw",@nobits
	.sectionflags	@""
	.align	4
.nv.shared._Z16CalcMatMulKernel6MatrixS_S_:
	.zero		3072


//--------------------- .nv.shared.reserved.0     --------------------------
	.section	.nv.shared.reserved.0,"aw",@nobits
	.weak		__nv_reservedSMEM_offset_0_alias
	.size		__nv_reservedSMEM_offset_0_alias, 0, 64
	.other		__nv_reservedSMEM_offset_0_alias,@"STO_CUDA_RESERVED_SHARED STV_DEFAULT"
__nv_reservedSMEM_offset_0_alias:
	.zero		0
	.zero		64


//--------------------- .nv.constant0._Z16CalcMatMulKernel6MatrixS_S_ --------------------------
	.section	.nv.constant0._Z16CalcMatMulKernel6MatrixS_S_,"a",@progbits
	.sectionflags	@""
	.align	4
.nv.constant0._Z16CalcMatMulKernel6MatrixS_S_:
	.zero		968


//--------------------- SYMBOLS --------------------------

	.type		.nv.reservedSmem.offset0,@object
	.size		.nv.reservedSmem.offset0,0x4
	.type		.nv.reservedSmem.cap,@object
	.size		.nv.reservedSmem.cap,0x4
